//
// Generated by NVIDIA NVVM Compiler
//
// Compiler Build ID: CL-36424714
// Cuda compilation tools, release 13.0, V13.0.88
// Based on NVVM 20.0.0
//

.version 9.0
.target sm_100
.address_size 64

	// .globl	_Z41get_max_lengths_for_embeddings_first_iterPvS_mS_iPyS_
.extern .func  (.param .b32 func_retval0) vprintf
(
	.param .b64 vprintf_param_0,
	.param .b64 vprintf_param_1
)
;
.extern .func __assertfail
(
	.param .b64 __assertfail_param_0,
	.param .b64 __assertfail_param_1,
	.param .b32 __assertfail_param_2,
	.param .b64 __assertfail_param_3,
	.param .b64 __assertfail_param_4
)
;
.global .align 1 .b8 __unnamed_1[33] = {105, 110, 116, 32, 67, 83, 82, 58, 58, 103, 101, 116, 95, 115, 116, 97, 114, 116, 95, 101, 100, 103, 101, 95, 105, 100, 120, 40, 105, 110, 116, 41};
.global .align 1 .b8 __unnamed_2[31] = {105, 110, 116, 32, 67, 83, 82, 58, 58, 103, 101, 116, 95, 101, 110, 100, 95, 101, 100, 103, 101, 95, 105, 100, 120, 40, 105, 110, 116, 41};
.global .align 1 .b8 __unnamed_3[42] = {105, 110, 116, 32, 67, 83, 82, 80, 97, 114, 116, 105, 116, 105, 111, 110, 58, 58, 103, 101, 116, 95, 115, 116, 97, 114, 116, 95, 101, 100, 103, 101, 95, 105, 100, 120, 40, 105, 110, 116, 41};
.global .align 1 .b8 __unnamed_4[40] = {105, 110, 116, 32, 67, 83, 82, 80, 97, 114, 116, 105, 116, 105, 111, 110, 58, 58, 103, 101, 116, 95, 101, 110, 100, 95, 101, 100, 103, 101, 95, 105, 100, 120, 40, 105, 110, 116, 41};
.global .align 1 .b8 __unnamed_5[72] = {105, 110, 116, 32, 86, 101, 99, 116, 111, 114, 86, 101, 114, 116, 101, 120, 69, 109, 98, 101, 100, 100, 105, 110, 103, 58, 58, 103, 101, 116, 95, 118, 101, 114, 116, 101, 120, 40, 105, 110, 116, 44, 32, 118, 111, 105, 100, 32, 42, 44, 32, 117, 110, 115, 105, 103, 110, 101, 100, 32, 108, 111, 110, 103, 41, 32, 99, 111, 110, 115, 116};
.global .align 1 .b8 __unnamed_6[121] = {118, 111, 105, 100, 32, 103, 101, 116, 95, 109, 97, 120, 95, 108, 101, 110, 103, 116, 104, 115, 95, 102, 111, 114, 95, 101, 109, 98, 101, 100, 100, 105, 110, 103, 115, 95, 102, 105, 114, 115, 116, 95, 105, 116, 101, 114, 40, 118, 111, 105, 100, 32, 42, 44, 32, 118, 111, 105, 100, 32, 42, 44, 32, 117, 110, 115, 105, 103, 110, 101, 100, 32, 108, 111, 110, 103, 44, 32, 118, 111, 105, 100, 32, 42, 44, 32, 105, 110, 116, 44, 32, 117, 110, 115, 105, 103, 110, 101, 100, 32, 108, 111, 110, 103, 32, 108, 111, 110, 103, 32, 42, 44, 32, 118, 111, 105, 100, 32, 42, 41};
.global .align 1 .b8 __unnamed_7[138] = {118, 111, 105, 100, 32, 103, 101, 116, 95, 109, 97, 120, 95, 108, 101, 110, 103, 116, 104, 115, 95, 102, 111, 114, 95, 101, 109, 98, 101, 100, 100, 105, 110, 103, 115, 95, 115, 105, 110, 103, 108, 101, 95, 115, 116, 101, 112, 40, 118, 111, 105, 100, 32, 42, 44, 32, 118, 111, 105, 100, 32, 42, 44, 32, 117, 110, 115, 105, 103, 110, 101, 100, 32, 108, 111, 110, 103, 44, 32, 118, 111, 105, 100, 32, 42, 44, 32, 105, 110, 116, 44, 32, 117, 110, 115, 105, 103, 110, 101, 100, 32, 108, 111, 110, 103, 32, 108, 111, 110, 103, 32, 42, 44, 32, 118, 111, 105, 100, 32, 42, 44, 32, 118, 111, 105, 100, 32, 42, 44, 32, 118, 111, 105, 100, 32, 42, 41};
.global .align 1 .b8 __unnamed_8[155] = {118, 111, 105, 100, 32, 114, 117, 110, 95, 115, 105, 110, 103, 108, 101, 95, 115, 116, 101, 112, 95, 101, 109, 98, 101, 100, 100, 105, 110, 103, 40, 105, 110, 116, 44, 32, 118, 111, 105, 100, 32, 42, 44, 32, 105, 110, 116, 32, 42, 44, 32, 105, 110, 116, 44, 32, 118, 111, 105, 100, 32, 42, 44, 32, 117, 110, 115, 105, 103, 110, 101, 100, 32, 108, 111, 110, 103, 44, 32, 118, 111, 105, 100, 32, 42, 44, 32, 117, 110, 115, 105, 103, 110, 101, 100, 32, 108, 111, 110, 103, 44, 32, 118, 111, 105, 100, 32, 42, 44, 32, 117, 110, 115, 105, 103, 110, 101, 100, 32, 108, 111, 110, 103, 44, 32, 118, 111, 105, 100, 32, 42, 44, 32, 117, 110, 115, 105, 103, 110, 101, 100, 32, 108, 111, 110, 103, 44, 32, 105, 110, 116, 32, 42, 41};
// _ZZ25run_single_step_embeddingiPvPiiS_mS_mS_mS_mS0_E13csr_partition_$_0 has been demoted
// _ZZ25run_single_step_embeddingiPvPiiS_mS_mS_mS_mS0_E13csr_partition_$_1 has been demoted
// _ZZ25run_single_step_embeddingiPvPiiS_mS_mS_mS_mS0_E13csr_partition_$_5 has been demoted
// _ZZ25run_single_step_embeddingiPvPiiS_mS_mS_mS_mS0_E22partition_vertex_edges has been demoted
.global .align 1 .b8 __unnamed_9[106] = {118, 111, 105, 100, 32, 114, 117, 110, 95, 116, 104, 105, 110, 107, 95, 104, 121, 98, 114, 105, 100, 95, 115, 105, 110, 103, 108, 101, 95, 115, 116, 101, 112, 95, 101, 109, 98, 101, 100, 100, 105, 110, 103, 40, 105, 110, 116, 44, 32, 105, 110, 116, 44, 32, 118, 111, 105, 100, 32, 42, 44, 32, 118, 111, 105, 100, 32, 42, 44, 32, 117, 110, 115, 105, 103, 110, 101, 100, 32, 108, 111, 110, 103, 44, 32, 105, 110, 116, 32, 42, 44, 32, 105, 110, 116, 32, 42, 44, 32, 105, 110, 116, 32, 42, 41};
// _ZZ38run_think_hybrid_single_step_embeddingiiPvS_mPiS0_S0_E8vertices has been demoted
// _ZZ38run_think_hybrid_single_step_embeddingiiPvS_mPiS0_S0_E17previous_step_end has been demoted
// _ZZ38run_think_hybrid_single_step_embeddingiiPvS_mPiS0_S0_E13n_vertex_load has been demoted
.global .align 1 .b8 $str[7] = {101, 32, 62, 61, 32, 48};
.global .align 1 .b8 $str$1[27] = {47, 116, 109, 112, 47, 115, 97, 115, 115, 95, 99, 117, 95, 107, 122, 120, 57, 57, 120, 109, 120, 47, 107, 46, 99, 117};
.global .align 1 .b8 $str$2[21] = {116, 104, 114, 101, 97, 100, 95, 105, 100, 120, 32, 61, 61, 32, 118, 101, 114, 116, 101, 120};
.global .align 1 .b8 $str$3[92] = {115, 105, 122, 101, 111, 102, 32, 40, 112, 97, 114, 116, 105, 116, 105, 111, 110, 95, 118, 101, 114, 116, 101, 120, 95, 101, 100, 103, 101, 115, 41, 32, 62, 61, 32, 118, 101, 114, 116, 101, 120, 95, 97, 114, 114, 97, 121, 95, 115, 105, 122, 101, 32, 43, 32, 112, 97, 114, 116, 105, 116, 105, 111, 110, 95, 110, 95, 101, 100, 103, 101, 115, 42, 115, 105, 122, 101, 111, 102, 32, 40, 67, 83, 82, 58, 58, 69, 100, 103, 101, 41};
.global .align 1 .b8 $str$4[37] = {110, 95, 118, 101, 114, 116, 101, 120, 95, 108, 111, 97, 100, 32, 60, 61, 32, 77, 65, 88, 95, 86, 69, 82, 84, 73, 67, 69, 83, 95, 80, 69, 82, 95, 84, 66};
.global .align 1 .b8 $str$5[29] = {118, 101, 114, 116, 101, 120, 95, 105, 100, 32, 37, 100, 44, 32, 110, 95, 118, 101, 114, 116, 105, 99, 101, 115, 32, 37, 100, 10};
.global .align 1 .b8 $str$6[6] = {102, 97, 108, 115, 101};
.global .align 1 .b8 $str$7[41] = {118, 101, 114, 116, 101, 120, 95, 105, 100, 32, 60, 32, 110, 95, 118, 101, 114, 116, 105, 99, 101, 115, 32, 38, 38, 32, 48, 32, 60, 61, 32, 118, 101, 114, 116, 101, 120, 95, 105, 100};
.global .align 1 .b8 $str$8[46] = {118, 101, 114, 116, 101, 120, 95, 105, 100, 32, 37, 100, 44, 32, 101, 110, 100, 95, 118, 101, 114, 116, 101, 120, 32, 37, 100, 44, 32, 115, 116, 97, 114, 116, 95, 118, 101, 114, 116, 101, 120, 32, 37, 100, 10};
.global .align 1 .b8 $str$9[59] = {118, 101, 114, 116, 101, 120, 95, 105, 100, 32, 60, 61, 32, 101, 110, 100, 95, 118, 101, 114, 116, 101, 120, 95, 105, 100, 32, 38, 38, 32, 115, 116, 97, 114, 116, 95, 118, 101, 114, 116, 101, 120, 95, 105, 100, 32, 60, 61, 32, 118, 101, 114, 116, 101, 120, 95, 105, 100};
.global .align 1 .b8 $str$10[36] = {97, 114, 114, 97, 121, 95, 115, 116, 97, 114, 116, 95, 105, 100, 120, 32, 62, 61, 32, 103, 108, 111, 98, 97, 108, 95, 115, 116, 97, 114, 116, 95, 105, 100, 120};

.visible .entry _Z41get_max_lengths_for_embeddings_first_iterPvS_mS_iPyS_(
	.param .u64 .ptr .align 1 _Z41get_max_lengths_for_embeddings_first_iterPvS_mS_iPyS__param_0,
	.param .u64 .ptr .align 1 _Z41get_max_lengths_for_embeddings_first_iterPvS_mS_iPyS__param_1,
	.param .u64 _Z41get_max_lengths_for_embeddings_first_iterPvS_mS_iPyS__param_2,
	.param .u64 .ptr .align 1 _Z41get_max_lengths_for_embeddings_first_iterPvS_mS_iPyS__param_3,
	.param .u32 _Z41get_max_lengths_for_embeddings_first_iterPvS_mS_iPyS__param_4,
	.param .u64 .ptr .align 1 _Z41get_max_lengths_for_embeddings_first_iterPvS_mS_iPyS__param_5,
	.param .u64 .ptr .align 1 _Z41get_max_lengths_for_embeddings_first_iterPvS_mS_iPyS__param_6
)
{
	.local .align 8 .b8 	__local_depot0[8];
	.reg .b64 	%SP;
	.reg .b64 	%SPL;
	.reg .pred 	%p<14>;
	.reg .b32 	%r<26>;
	.reg .b64 	%rd<74>;

	mov.u64 	%SPL, __local_depot0;
	cvta.local.u64 	%SP, %SPL;
	ld.param.u64 	%rd19, [_Z41get_max_lengths_for_embeddings_first_iterPvS_mS_iPyS__param_0];
	ld.param.u64 	%rd15, [_Z41get_max_lengths_for_embeddings_first_iterPvS_mS_iPyS__param_1];
	ld.param.u64 	%rd20, [_Z41get_max_lengths_for_embeddings_first_iterPvS_mS_iPyS__param_2];
	ld.param.u64 	%rd16, [_Z41get_max_lengths_for_embeddings_first_iterPvS_mS_iPyS__param_3];
	ld.param.u32 	%r9, [_Z41get_max_lengths_for_embeddings_first_iterPvS_mS_iPyS__param_4];
	ld.param.u64 	%rd17, [_Z41get_max_lengths_for_embeddings_first_iterPvS_mS_iPyS__param_5];
	ld.param.u64 	%rd18, [_Z41get_max_lengths_for_embeddings_first_iterPvS_mS_iPyS__param_6];
	cvta.to.global.u64 	%rd1, %rd19;
	mov.u32 	%r10, %ctaid.x;
	mov.u32 	%r11, %ntid.x;
	mov.u32 	%r12, %tid.x;
	mad.lo.s32 	%r13, %r10, %r11, %r12;
	cvt.s64.s32 	%rd2, %r13;
	setp.le.u64 	%p1, %rd20, %rd2;
	@%p1 bra 	$L__BB0_17;
	cvta.to.global.u64 	%rd22, %rd15;
	mad.lo.s64 	%rd3, %rd2, 24, %rd22;
	ld.global.u32 	%r14, [%rd3+8];
	setp.eq.s32 	%p2, %r14, 0;
	mov.b64 	%rd72, 0;
	@%p2 bra 	$L__BB0_16;
	cvt.s64.s32 	%rd4, %r9;
	add.u64 	%rd5, %SPL, 0;
	cvta.to.global.u64 	%rd6, %rd16;
	mov.b64 	%rd72, 0;
	mov.b32 	%r24, 0;
$L__BB0_3:
	ld.global.u64 	%rd71, [%rd3];
	setp.ge.u64 	%p3, %rd71, %rd4;
	@%p3 bra 	$L__BB0_5;
	mov.u64 	%rd25, $str$10;
	cvta.global.u64 	%rd26, %rd25;
	mov.u64 	%rd27, $str$1;
	cvta.global.u64 	%rd28, %rd27;
	mov.u64 	%rd29, __unnamed_5;
	cvta.global.u64 	%rd30, %rd29;
	{ // callseq 0, 0
	.param .b64 param0;
	st.param.b64 	[param0], %rd26;
	.param .b64 param1;
	st.param.b64 	[param1], %rd28;
	.param .b32 param2;
	st.param.b32 	[param2], 520;
	.param .b64 param3;
	st.param.b64 	[param3], %rd30;
	.param .b64 param4;
	st.param.b64 	[param4], 1;
	call.uni 
	__assertfail, 
	(
	param0, 
	param1, 
	param2, 
	param3, 
	param4
	);
	} // callseq 0
	ld.global.u64 	%rd71, [%rd3];
$L__BB0_5:
	sub.s64 	%rd31, %rd71, %rd4;
	add.s64 	%rd32, %rd6, %rd31;
	mul.wide.u32 	%rd33, %r24, 4;
	add.s64 	%rd34, %rd32, %rd33;
	ld.global.u32 	%r2, [%rd34];
	ld.global.u32 	%r25, [%rd1+89288];
	setp.lt.s32 	%p4, %r2, %r25;
	setp.gt.s32 	%p5, %r2, -1;
	and.pred  	%p6, %p5, %p4;
	@%p6 bra 	$L__BB0_7;
	st.local.v2.u32 	[%rd5], {%r2, %r25};
	mov.u64 	%rd35, $str$5;
	cvta.global.u64 	%rd36, %rd35;
	add.u64 	%rd37, %SP, 0;
	{ // callseq 1, 0
	.param .b64 param0;
	st.param.b64 	[param0], %rd36;
	.param .b64 param1;
	st.param.b64 	[param1], %rd37;
	.param .b32 retval0;
	call.uni (retval0), 
	vprintf, 
	(
	param0, 
	param1
	);
	ld.param.b32 	%r16, [retval0];
	} // callseq 1
	mov.u64 	%rd38, $str$6;
	cvta.global.u64 	%rd39, %rd38;
	mov.u64 	%rd40, $str$1;
	cvta.global.u64 	%rd41, %rd40;
	mov.u64 	%rd42, __unnamed_1;
	cvta.global.u64 	%rd43, %rd42;
	{ // callseq 2, 0
	.param .b64 param0;
	st.param.b64 	[param0], %rd39;
	.param .b64 param1;
	st.param.b64 	[param1], %rd41;
	.param .b32 param2;
	st.param.b32 	[param2], 214;
	.param .b64 param3;
	st.param.b64 	[param3], %rd43;
	.param .b64 param4;
	st.param.b64 	[param4], 1;
	call.uni 
	__assertfail, 
	(
	param0, 
	param1, 
	param2, 
	param3, 
	param4
	);
	} // callseq 2
	ld.global.u32 	%r25, [%rd1+89288];
$L__BB0_7:
	mul.wide.s32 	%rd44, %r2, 16;
	add.s64 	%rd45, %rd1, %rd44;
	add.s64 	%rd11, %rd45, 8;
	ld.global.u32 	%r6, [%rd45+8];
	setp.lt.s32 	%p7, %r2, %r25;
	and.pred  	%p9, %p5, %p7;
	@%p9 bra 	$L__BB0_9;
	mov.u64 	%rd46, $str$7;
	cvta.global.u64 	%rd47, %rd46;
	mov.u64 	%rd48, $str$1;
	cvta.global.u64 	%rd49, %rd48;
	mov.u64 	%rd50, __unnamed_2;
	cvta.global.u64 	%rd51, %rd50;
	{ // callseq 3, 0
	.param .b64 param0;
	st.param.b64 	[param0], %rd47;
	.param .b64 param1;
	st.param.b64 	[param1], %rd49;
	.param .b32 param2;
	st.param.b32 	[param2], 222;
	.param .b64 param3;
	st.param.b64 	[param3], %rd51;
	.param .b64 param4;
	st.param.b64 	[param4], 1;
	call.uni 
	__assertfail, 
	(
	param0, 
	param1, 
	param2, 
	param3, 
	param4
	);
	} // callseq 3
$L__BB0_9:
	setp.eq.s32 	%p10, %r6, -1;
	@%p10 bra 	$L__BB0_13;
	ld.global.u32 	%r18, [%rd11+4];
	sub.s32 	%r7, %r18, %r6;
	setp.gt.s32 	%p11, %r7, -2;
	@%p11 bra 	$L__BB0_12;
	mov.u64 	%rd52, $str;
	cvta.global.u64 	%rd53, %rd52;
	mov.u64 	%rd54, $str$1;
	cvta.global.u64 	%rd55, %rd54;
	mov.u64 	%rd56, __unnamed_6;
	cvta.global.u64 	%rd57, %rd56;
	{ // callseq 4, 0
	.param .b64 param0;
	st.param.b64 	[param0], %rd53;
	.param .b64 param1;
	st.param.b64 	[param1], %rd55;
	.param .b32 param2;
	st.param.b32 	[param2], 683;
	.param .b64 param3;
	st.param.b64 	[param3], %rd57;
	.param .b64 param4;
	st.param.b64 	[param4], 1;
	call.uni 
	__assertfail, 
	(
	param0, 
	param1, 
	param2, 
	param3, 
	param4
	);
	} // callseq 4
$L__BB0_12:
	add.s32 	%r19, %r7, 1;
	cvt.s64.s32 	%rd58, %r19;
	add.s64 	%rd72, %rd72, %rd58;
$L__BB0_13:
	cvt.u32.u64 	%r20, %rd2;
	setp.eq.s32 	%p12, %r20, %r2;
	@%p12 bra 	$L__BB0_15;
	mov.u64 	%rd59, $str$2;
	cvta.global.u64 	%rd60, %rd59;
	mov.u64 	%rd61, $str$1;
	cvta.global.u64 	%rd62, %rd61;
	mov.u64 	%rd63, __unnamed_6;
	cvta.global.u64 	%rd64, %rd63;
	{ // callseq 5, 0
	.param .b64 param0;
	st.param.b64 	[param0], %rd60;
	.param .b64 param1;
	st.param.b64 	[param1], %rd62;
	.param .b32 param2;
	st.param.b32 	[param2], 687;
	.param .b64 param3;
	st.param.b64 	[param3], %rd64;
	.param .b64 param4;
	st.param.b64 	[param4], 1;
	call.uni 
	__assertfail, 
	(
	param0, 
	param1, 
	param2, 
	param3, 
	param4
	);
	} // callseq 5
$L__BB0_15:
	add.s32 	%r24, %r24, 1;
	ld.global.u32 	%r21, [%rd3+8];
	setp.gt.u32 	%p13, %r21, %r24;
	@%p13 bra 	$L__BB0_3;
$L__BB0_16:
	cvt.u32.u64 	%r22, %rd2;
	cvta.to.global.u64 	%rd65, %rd17;
	atom.global.add.u64 	%rd66, [%rd65], %rd72;
	shl.b32 	%r23, %r22, 1;
	cvta.to.global.u64 	%rd67, %rd18;
	mul.wide.s32 	%rd68, %r23, 4;
	add.s64 	%rd69, %rd67, %rd68;
	st.global.u32 	[%rd69], %rd66;
	st.global.u32 	[%rd69+4], %rd72;
$L__BB0_17:
	ret;

}
	// .globl	_Z42get_max_lengths_for_embeddings_single_stepPvS_mS_iPyS_S_S_
.visible .entry _Z42get_max_lengths_for_embeddings_single_stepPvS_mS_iPyS_S_S_(
	.param .u64 .ptr .align 1 _Z42get_max_lengths_for_embeddings_single_stepPvS_mS_iPyS_S_S__param_0,
	.param .u64 .ptr .align 1 _Z42get_max_lengths_for_embeddings_single_stepPvS_mS_iPyS_S_S__param_1,
	.param .u64 _Z42get_max_lengths_for_embeddings_single_stepPvS_mS_iPyS_S_S__param_2,
	.param .u64 .ptr .align 1 _Z42get_max_lengths_for_embeddings_single_stepPvS_mS_iPyS_S_S__param_3,
	.param .u32 _Z42get_max_lengths_for_embeddings_single_stepPvS_mS_iPyS_S_S__param_4,
	.param .u64 .ptr .align 1 _Z42get_max_lengths_for_embeddings_single_stepPvS_mS_iPyS_S_S__param_5,
	.param .u64 .ptr .align 1 _Z42get_max_lengths_for_embeddings_single_stepPvS_mS_iPyS_S_S__param_6,
	.param .u64 .ptr .align 1 _Z42get_max_lengths_for_embeddings_single_stepPvS_mS_iPyS_S_S__param_7,
	.param .u64 .ptr .align 1 _Z42get_max_lengths_for_embeddings_single_stepPvS_mS_iPyS_S_S__param_8
)
{
	.local .align 8 .b8 	__local_depot1[8];
	.reg .b64 	%SP;
	.reg .b64 	%SPL;
	.reg .pred 	%p<24>;
	.reg .b32 	%r<108>;
	.reg .b64 	%rd<219>;

	mov.u64 	%SPL, __local_depot1;
	cvta.local.u64 	%SP, %SPL;
	ld.param.u64 	%rd34, [_Z42get_max_lengths_for_embeddings_single_stepPvS_mS_iPyS_S_S__param_0];
	ld.param.u64 	%rd29, [_Z42get_max_lengths_for_embeddings_single_stepPvS_mS_iPyS_S_S__param_1];
	ld.param.u64 	%rd35, [_Z42get_max_lengths_for_embeddings_single_stepPvS_mS_iPyS_S_S__param_2];
	ld.param.u64 	%rd30, [_Z42get_max_lengths_for_embeddings_single_stepPvS_mS_iPyS_S_S__param_3];
	ld.param.u32 	%r24, [_Z42get_max_lengths_for_embeddings_single_stepPvS_mS_iPyS_S_S__param_4];
	ld.param.u64 	%rd31, [_Z42get_max_lengths_for_embeddings_single_stepPvS_mS_iPyS_S_S__param_5];
	ld.param.u64 	%rd36, [_Z42get_max_lengths_for_embeddings_single_stepPvS_mS_iPyS_S_S__param_6];
	ld.param.u64 	%rd32, [_Z42get_max_lengths_for_embeddings_single_stepPvS_mS_iPyS_S_S__param_7];
	ld.param.u64 	%rd33, [_Z42get_max_lengths_for_embeddings_single_stepPvS_mS_iPyS_S_S__param_8];
	cvta.to.global.u64 	%rd1, %rd34;
	cvta.to.global.u64 	%rd2, %rd36;
	mov.u32 	%r25, %ctaid.x;
	mov.u32 	%r26, %ntid.x;
	mov.u32 	%r27, %tid.x;
	mad.lo.s32 	%r28, %r25, %r26, %r27;
	cvt.s64.s32 	%rd3, %r28;
	setp.le.u64 	%p1, %rd35, %rd3;
	@%p1 bra 	$L__BB1_27;
	cvt.u32.u64 	%r29, %rd3;
	cvta.to.global.u64 	%rd37, %rd33;
	cvta.to.global.u64 	%rd38, %rd29;
	mad.lo.s64 	%rd4, %rd3, 24, %rd38;
	shl.b32 	%r1, %r29, 1;
	mul.wide.s32 	%rd39, %r1, 4;
	add.s64 	%rd40, %rd37, %rd39;
	ld.global.s32 	%rd217, [%rd40+4];
	ld.global.u32 	%r30, [%rd4+8];
	setp.eq.s32 	%p2, %r30, 0;
	@%p2 bra 	$L__BB1_26;
	cvt.s64.s32 	%rd6, %r24;
	cvta.to.global.u64 	%rd7, %rd30;
	mov.b32 	%r101, 0;
$L__BB1_3:
	ld.global.u64 	%rd209, [%rd4];
	setp.ge.u64 	%p3, %rd209, %rd6;
	@%p3 bra 	$L__BB1_5;
	mov.u64 	%rd41, $str$10;
	cvta.global.u64 	%rd42, %rd41;
	mov.u64 	%rd43, $str$1;
	cvta.global.u64 	%rd44, %rd43;
	mov.u64 	%rd45, __unnamed_5;
	cvta.global.u64 	%rd46, %rd45;
	{ // callseq 6, 0
	.param .b64 param0;
	st.param.b64 	[param0], %rd42;
	.param .b64 param1;
	st.param.b64 	[param1], %rd44;
	.param .b32 param2;
	st.param.b32 	[param2], 520;
	.param .b64 param3;
	st.param.b64 	[param3], %rd46;
	.param .b64 param4;
	st.param.b64 	[param4], 1;
	call.uni 
	__assertfail, 
	(
	param0, 
	param1, 
	param2, 
	param3, 
	param4
	);
	} // callseq 6
	ld.global.u64 	%rd209, [%rd4];
$L__BB1_5:
	sub.s64 	%rd47, %rd209, %rd6;
	add.s64 	%rd48, %rd7, %rd47;
	mul.wide.u32 	%rd49, %r101, 4;
	add.s64 	%rd50, %rd48, %rd49;
	ld.global.u32 	%r3, [%rd50];
	ld.global.u32 	%r102, [%rd1+89288];
	setp.lt.s32 	%p4, %r3, %r102;
	setp.gt.s32 	%p5, %r3, -1;
	and.pred  	%p6, %p5, %p4;
	@%p6 bra 	$L__BB1_7;
	add.u64 	%rd51, %SP, 0;
	add.u64 	%rd52, %SPL, 0;
	st.local.v2.u32 	[%rd52], {%r3, %r102};
	mov.u64 	%rd53, $str$5;
	cvta.global.u64 	%rd54, %rd53;
	{ // callseq 7, 0
	.param .b64 param0;
	st.param.b64 	[param0], %rd54;
	.param .b64 param1;
	st.param.b64 	[param1], %rd51;
	.param .b32 retval0;
	call.uni (retval0), 
	vprintf, 
	(
	param0, 
	param1
	);
	ld.param.b32 	%r32, [retval0];
	} // callseq 7
	mov.u64 	%rd55, $str$6;
	cvta.global.u64 	%rd56, %rd55;
	mov.u64 	%rd57, $str$1;
	cvta.global.u64 	%rd58, %rd57;
	mov.u64 	%rd59, __unnamed_1;
	cvta.global.u64 	%rd60, %rd59;
	{ // callseq 8, 0
	.param .b64 param0;
	st.param.b64 	[param0], %rd56;
	.param .b64 param1;
	st.param.b64 	[param1], %rd58;
	.param .b32 param2;
	st.param.b32 	[param2], 214;
	.param .b64 param3;
	st.param.b64 	[param3], %rd60;
	.param .b64 param4;
	st.param.b64 	[param4], 1;
	call.uni 
	__assertfail, 
	(
	param0, 
	param1, 
	param2, 
	param3, 
	param4
	);
	} // callseq 8
	ld.global.u32 	%r102, [%rd1+89288];
$L__BB1_7:
	mul.wide.s32 	%rd61, %r3, 16;
	add.s64 	%rd62, %rd1, %rd61;
	add.s64 	%rd12, %rd62, 8;
	ld.global.u32 	%r105, [%rd62+8];
	setp.lt.s32 	%p7, %r3, %r102;
	and.pred  	%p9, %p5, %p7;
	@%p9 bra 	$L__BB1_9;
	mov.u64 	%rd63, $str$7;
	cvta.global.u64 	%rd64, %rd63;
	mov.u64 	%rd65, $str$1;
	cvta.global.u64 	%rd66, %rd65;
	mov.u64 	%rd67, __unnamed_2;
	cvta.global.u64 	%rd68, %rd67;
	{ // callseq 9, 0
	.param .b64 param0;
	st.param.b64 	[param0], %rd64;
	.param .b64 param1;
	st.param.b64 	[param1], %rd66;
	.param .b32 param2;
	st.param.b32 	[param2], 222;
	.param .b64 param3;
	st.param.b64 	[param3], %rd68;
	.param .b64 param4;
	st.param.b64 	[param4], 1;
	call.uni 
	__assertfail, 
	(
	param0, 
	param1, 
	param2, 
	param3, 
	param4
	);
	} // callseq 9
$L__BB1_9:
	ld.global.u32 	%r34, [%rd12+4];
	setp.eq.s32 	%p10, %r105, -1;
	setp.lt.s32 	%p11, %r34, %r105;
	or.pred  	%p12, %p10, %p11;
	@%p12 bra 	$L__BB1_23;
	sub.s32 	%r35, %r34, %r105;
	add.s32 	%r9, %r35, 1;
	setp.lt.u32 	%p13, %r35, 15;
	@%p13 bra 	$L__BB1_13;
	and.b32  	%r36, %r9, -16;
	neg.s32 	%r103, %r36;
$L__BB1_12:
	.pragma "nounroll";
	mul.wide.s32 	%rd70, %r105, 4;
	add.s64 	%rd71, %rd1, %rd70;
	ld.global.u32 	%r37, [%rd71+52992];
	shl.b32 	%r38, %r37, 1;
	mul.wide.s32 	%rd72, %r38, 4;
	add.s64 	%rd73, %rd2, %rd72;
	ld.global.s32 	%rd74, [%rd73+4];
	add.s64 	%rd75, %rd217, %rd74;
	ld.global.u32 	%r39, [%rd71+52996];
	shl.b32 	%r40, %r39, 1;
	mul.wide.s32 	%rd76, %r40, 4;
	add.s64 	%rd77, %rd2, %rd76;
	ld.global.s32 	%rd78, [%rd77+4];
	add.s64 	%rd79, %rd75, %rd78;
	ld.global.u32 	%r41, [%rd71+53000];
	shl.b32 	%r42, %r41, 1;
	mul.wide.s32 	%rd80, %r42, 4;
	add.s64 	%rd81, %rd2, %rd80;
	ld.global.s32 	%rd82, [%rd81+4];
	add.s64 	%rd83, %rd79, %rd82;
	ld.global.u32 	%r43, [%rd71+53004];
	shl.b32 	%r44, %r43, 1;
	mul.wide.s32 	%rd84, %r44, 4;
	add.s64 	%rd85, %rd2, %rd84;
	ld.global.s32 	%rd86, [%rd85+4];
	add.s64 	%rd87, %rd83, %rd86;
	ld.global.u32 	%r45, [%rd71+53008];
	shl.b32 	%r46, %r45, 1;
	mul.wide.s32 	%rd88, %r46, 4;
	add.s64 	%rd89, %rd2, %rd88;
	ld.global.s32 	%rd90, [%rd89+4];
	add.s64 	%rd91, %rd87, %rd90;
	ld.global.u32 	%r47, [%rd71+53012];
	shl.b32 	%r48, %r47, 1;
	mul.wide.s32 	%rd92, %r48, 4;
	add.s64 	%rd93, %rd2, %rd92;
	ld.global.s32 	%rd94, [%rd93+4];
	add.s64 	%rd95, %rd91, %rd94;
	ld.global.u32 	%r49, [%rd71+53016];
	shl.b32 	%r50, %r49, 1;
	mul.wide.s32 	%rd96, %r50, 4;
	add.s64 	%rd97, %rd2, %rd96;
	ld.global.s32 	%rd98, [%rd97+4];
	add.s64 	%rd99, %rd95, %rd98;
	ld.global.u32 	%r51, [%rd71+53020];
	shl.b32 	%r52, %r51, 1;
	mul.wide.s32 	%rd100, %r52, 4;
	add.s64 	%rd101, %rd2, %rd100;
	ld.global.s32 	%rd102, [%rd101+4];
	add.s64 	%rd103, %rd99, %rd102;
	ld.global.u32 	%r53, [%rd71+53024];
	shl.b32 	%r54, %r53, 1;
	mul.wide.s32 	%rd104, %r54, 4;
	add.s64 	%rd105, %rd2, %rd104;
	ld.global.s32 	%rd106, [%rd105+4];
	add.s64 	%rd107, %rd103, %rd106;
	ld.global.u32 	%r55, [%rd71+53028];
	shl.b32 	%r56, %r55, 1;
	mul.wide.s32 	%rd108, %r56, 4;
	add.s64 	%rd109, %rd2, %rd108;
	ld.global.s32 	%rd110, [%rd109+4];
	add.s64 	%rd111, %rd107, %rd110;
	ld.global.u32 	%r57, [%rd71+53032];
	shl.b32 	%r58, %r57, 1;
	mul.wide.s32 	%rd112, %r58, 4;
	add.s64 	%rd113, %rd2, %rd112;
	ld.global.s32 	%rd114, [%rd113+4];
	add.s64 	%rd115, %rd111, %rd114;
	ld.global.u32 	%r59, [%rd71+53036];
	shl.b32 	%r60, %r59, 1;
	mul.wide.s32 	%rd116, %r60, 4;
	add.s64 	%rd117, %rd2, %rd116;
	ld.global.s32 	%rd118, [%rd117+4];
	add.s64 	%rd119, %rd115, %rd118;
	ld.global.u32 	%r61, [%rd71+53040];
	shl.b32 	%r62, %r61, 1;
	mul.wide.s32 	%rd120, %r62, 4;
	add.s64 	%rd121, %rd2, %rd120;
	ld.global.s32 	%rd122, [%rd121+4];
	add.s64 	%rd123, %rd119, %rd122;
	ld.global.u32 	%r63, [%rd71+53044];
	shl.b32 	%r64, %r63, 1;
	mul.wide.s32 	%rd124, %r64, 4;
	add.s64 	%rd125, %rd2, %rd124;
	ld.global.s32 	%rd126, [%rd125+4];
	add.s64 	%rd127, %rd123, %rd126;
	ld.global.u32 	%r65, [%rd71+53048];
	shl.b32 	%r66, %r65, 1;
	mul.wide.s32 	%rd128, %r66, 4;
	add.s64 	%rd129, %rd2, %rd128;
	ld.global.s32 	%rd130, [%rd129+4];
	add.s64 	%rd131, %rd127, %rd130;
	ld.global.u32 	%r67, [%rd71+53052];
	shl.b32 	%r68, %r67, 1;
	mul.wide.s32 	%rd132, %r68, 4;
	add.s64 	%rd133, %rd2, %rd132;
	ld.global.s32 	%rd134, [%rd133+4];
	add.s64 	%rd217, %rd131, %rd134;
	add.s32 	%r105, %r105, 16;
	add.s32 	%r103, %r103, 16;
	setp.ne.s32 	%p14, %r103, 0;
	@%p14 bra 	$L__BB1_12;
$L__BB1_13:
	and.b32  	%r16, %r9, 15;
	setp.eq.s32 	%p15, %r16, 0;
	@%p15 bra 	$L__BB1_23;
	setp.lt.u32 	%p16, %r16, 8;
	@%p16 bra 	$L__BB1_16;
	mul.wide.s32 	%rd136, %r105, 4;
	add.s64 	%rd137, %rd1, %rd136;
	ld.global.u32 	%r69, [%rd137+52992];
	shl.b32 	%r70, %r69, 1;
	mul.wide.s32 	%rd138, %r70, 4;
	add.s64 	%rd139, %rd2, %rd138;
	ld.global.s32 	%rd140, [%rd139+4];
	add.s64 	%rd141, %rd217, %rd140;
	ld.global.u32 	%r71, [%rd137+52996];
	shl.b32 	%r72, %r71, 1;
	mul.wide.s32 	%rd142, %r72, 4;
	add.s64 	%rd143, %rd2, %rd142;
	ld.global.s32 	%rd144, [%rd143+4];
	add.s64 	%rd145, %rd141, %rd144;
	ld.global.u32 	%r73, [%rd137+53000];
	shl.b32 	%r74, %r73, 1;
	mul.wide.s32 	%rd146, %r74, 4;
	add.s64 	%rd147, %rd2, %rd146;
	ld.global.s32 	%rd148, [%rd147+4];
	add.s64 	%rd149, %rd145, %rd148;
	ld.global.u32 	%r75, [%rd137+53004];
	shl.b32 	%r76, %r75, 1;
	mul.wide.s32 	%rd150, %r76, 4;
	add.s64 	%rd151, %rd2, %rd150;
	ld.global.s32 	%rd152, [%rd151+4];
	add.s64 	%rd153, %rd149, %rd152;
	ld.global.u32 	%r77, [%rd137+53008];
	shl.b32 	%r78, %r77, 1;
	mul.wide.s32 	%rd154, %r78, 4;
	add.s64 	%rd155, %rd2, %rd154;
	ld.global.s32 	%rd156, [%rd155+4];
	add.s64 	%rd157, %rd153, %rd156;
	ld.global.u32 	%r79, [%rd137+53012];
	shl.b32 	%r80, %r79, 1;
	mul.wide.s32 	%rd158, %r80, 4;
	add.s64 	%rd159, %rd2, %rd158;
	ld.global.s32 	%rd160, [%rd159+4];
	add.s64 	%rd161, %rd157, %rd160;
	ld.global.u32 	%r81, [%rd137+53016];
	shl.b32 	%r82, %r81, 1;
	mul.wide.s32 	%rd162, %r82, 4;
	add.s64 	%rd163, %rd2, %rd162;
	ld.global.s32 	%rd164, [%rd163+4];
	add.s64 	%rd165, %rd161, %rd164;
	ld.global.u32 	%r83, [%rd137+53020];
	shl.b32 	%r84, %r83, 1;
	mul.wide.s32 	%rd166, %r84, 4;
	add.s64 	%rd167, %rd2, %rd166;
	ld.global.s32 	%rd168, [%rd167+4];
	add.s64 	%rd217, %rd165, %rd168;
	add.s32 	%r105, %r105, 8;
$L__BB1_16:
	and.b32  	%r19, %r9, 7;
	setp.eq.s32 	%p17, %r19, 0;
	@%p17 bra 	$L__BB1_23;
	and.b32  	%r20, %r9, 3;
	setp.lt.u32 	%p18, %r19, 4;
	@%p18 bra 	$L__BB1_19;
	mul.wide.s32 	%rd170, %r105, 4;
	add.s64 	%rd171, %rd1, %rd170;
	ld.global.u32 	%r85, [%rd171+52992];
	shl.b32 	%r86, %r85, 1;
	mul.wide.s32 	%rd172, %r86, 4;
	add.s64 	%rd173, %rd2, %rd172;
	ld.global.s32 	%rd174, [%rd173+4];
	add.s64 	%rd175, %rd217, %rd174;
	ld.global.u32 	%r87, [%rd171+52996];
	shl.b32 	%r88, %r87, 1;
	mul.wide.s32 	%rd176, %r88, 4;
	add.s64 	%rd177, %rd2, %rd176;
	ld.global.s32 	%rd178, [%rd177+4];
	add.s64 	%rd179, %rd175, %rd178;
	ld.global.u32 	%r89, [%rd171+53000];
	shl.b32 	%r90, %r89, 1;
	mul.wide.s32 	%rd180, %r90, 4;
	add.s64 	%rd181, %rd2, %rd180;
	ld.global.s32 	%rd182, [%rd181+4];
	add.s64 	%rd183, %rd179, %rd182;
	ld.global.u32 	%r91, [%rd171+53004];
	shl.b32 	%r92, %r91, 1;
	mul.wide.s32 	%rd184, %r92, 4;
	add.s64 	%rd185, %rd2, %rd184;
	ld.global.s32 	%rd186, [%rd185+4];
	add.s64 	%rd217, %rd183, %rd186;
	add.s32 	%r105, %r105, 4;
$L__BB1_19:
	setp.eq.s32 	%p19, %r20, 0;
	@%p19 bra 	$L__BB1_23;
	mul.wide.s32 	%rd187, %r105, 4;
	add.s64 	%rd23, %rd1, %rd187;
	ld.global.u32 	%r93, [%rd23+52992];
	shl.b32 	%r94, %r93, 1;
	mul.wide.s32 	%rd188, %r94, 4;
	add.s64 	%rd189, %rd2, %rd188;
	ld.global.s32 	%rd190, [%rd189+4];
	add.s64 	%rd217, %rd217, %rd190;
	setp.eq.s32 	%p20, %r20, 1;
	@%p20 bra 	$L__BB1_23;
	ld.global.u32 	%r95, [%rd23+52996];
	shl.b32 	%r96, %r95, 1;
	mul.wide.s32 	%rd191, %r96, 4;
	add.s64 	%rd192, %rd2, %rd191;
	ld.global.s32 	%rd193, [%rd192+4];
	add.s64 	%rd217, %rd217, %rd193;
	setp.eq.s32 	%p21, %r20, 2;
	@%p21 bra 	$L__BB1_23;
	ld.global.u32 	%r97, [%rd23+53000];
	shl.b32 	%r98, %r97, 1;
	mul.wide.s32 	%rd194, %r98, 4;
	add.s64 	%rd195, %rd2, %rd194;
	ld.global.s32 	%rd196, [%rd195+4];
	add.s64 	%rd217, %rd217, %rd196;
$L__BB1_23:
	cvt.u32.u64 	%r99, %rd3;
	setp.eq.s32 	%p22, %r99, %r3;
	@%p22 bra 	$L__BB1_25;
	mov.u64 	%rd197, $str$2;
	cvta.global.u64 	%rd198, %rd197;
	mov.u64 	%rd199, $str$1;
	cvta.global.u64 	%rd200, %rd199;
	mov.u64 	%rd201, __unnamed_7;
	cvta.global.u64 	%rd202, %rd201;
	{ // callseq 10, 0
	.param .b64 param0;
	st.param.b64 	[param0], %rd198;
	.param .b64 param1;
	st.param.b64 	[param1], %rd200;
	.param .b32 param2;
	st.param.b32 	[param2], 733;
	.param .b64 param3;
	st.param.b64 	[param3], %rd202;
	.param .b64 param4;
	st.param.b64 	[param4], 1;
	call.uni 
	__assertfail, 
	(
	param0, 
	param1, 
	param2, 
	param3, 
	param4
	);
	} // callseq 10
$L__BB1_25:
	add.s32 	%r101, %r101, 1;
	ld.global.u32 	%r100, [%rd4+8];
	setp.gt.u32 	%p23, %r100, %r101;
	@%p23 bra 	$L__BB1_3;
$L__BB1_26:
	cvta.to.global.u64 	%rd203, %rd31;
	atom.global.add.u64 	%rd204, [%rd203], %rd217;
	cvta.to.global.u64 	%rd205, %rd32;
	mul.wide.s32 	%rd206, %r1, 4;
	add.s64 	%rd207, %rd205, %rd206;
	st.global.u32 	[%rd207], %rd204;
	st.global.u32 	[%rd207+4], %rd217;
$L__BB1_27:
	ret;

}
	// .globl	_Z25run_single_step_embeddingiPvPiiS_mS_mS_mS_mS0_
.visible .entry _Z25run_single_step_embeddingiPvPiiS_mS_mS_mS_mS0_(
	.param .u32 _Z25run_single_step_embeddingiPvPiiS_mS_mS_mS_mS0__param_0,
	.param .u64 .ptr .align 1 _Z25run_single_step_embeddingiPvPiiS_mS_mS_mS_mS0__param_1,
	.param .u64 .ptr .align 1 _Z25run_single_step_embeddingiPvPiiS_mS_mS_mS_mS0__param_2,
	.param .u32 _Z25run_single_step_embeddingiPvPiiS_mS_mS_mS_mS0__param_3,
	.param .u64 .ptr .align 1 _Z25run_single_step_embeddingiPvPiiS_mS_mS_mS_mS0__param_4,
	.param .u64 _Z25run_single_step_embeddingiPvPiiS_mS_mS_mS_mS0__param_5,
	.param .u64 .ptr .align 1 _Z25run_single_step_embeddingiPvPiiS_mS_mS_mS_mS0__param_6,
	.param .u64 _Z25run_single_step_embeddingiPvPiiS_mS_mS_mS_mS0__param_7,
	.param .u64 .ptr .align 1 _Z25run_single_step_embeddingiPvPiiS_mS_mS_mS_mS0__param_8,
	.param .u64 _Z25run_single_step_embeddingiPvPiiS_mS_mS_mS_mS0__param_9,
	.param .u64 .ptr .align 1 _Z25run_single_step_embeddingiPvPiiS_mS_mS_mS_mS0__param_10,
	.param .u64 _Z25run_single_step_embeddingiPvPiiS_mS_mS_mS_mS0__param_11,
	.param .u64 .ptr .align 1 _Z25run_single_step_embeddingiPvPiiS_mS_mS_mS_mS0__param_12
)
{
	.local .align 8 .b8 	__local_depot2[24];
	.reg .b64 	%SP;
	.reg .b64 	%SPL;
	.reg .pred 	%p<67>;
	.reg .b32 	%r<232>;
	.reg .b64 	%rd<164>;
	// demoted variable
	.shared .align 8 .u32 _ZZ25run_single_step_embeddingiPvPiiS_mS_mS_mS_mS0_E13csr_partition_$_0;
	// demoted variable
	.shared .align 4 .u32 _ZZ25run_single_step_embeddingiPvPiiS_mS_mS_mS_mS0_E13csr_partition_$_1;
	// demoted variable
	.shared .align 8 .u64 _ZZ25run_single_step_embeddingiPvPiiS_mS_mS_mS_mS0_E13csr_partition_$_5;
	// demoted variable
	.shared .align 1 .b8 _ZZ25run_single_step_embeddingiPvPiiS_mS_mS_mS_mS0_E22partition_vertex_edges[49120];
	mov.u64 	%SPL, __local_depot2;
	cvta.local.u64 	%SP, %SPL;
	ld.param.u32 	%r109, [_Z25run_single_step_embeddingiPvPiiS_mS_mS_mS_mS0__param_0];
	ld.param.u64 	%rd27, [_Z25run_single_step_embeddingiPvPiiS_mS_mS_mS_mS0__param_1];
	ld.param.u64 	%rd28, [_Z25run_single_step_embeddingiPvPiiS_mS_mS_mS_mS0__param_2];
	ld.param.u32 	%r110, [_Z25run_single_step_embeddingiPvPiiS_mS_mS_mS_mS0__param_3];
	ld.param.u64 	%rd21, [_Z25run_single_step_embeddingiPvPiiS_mS_mS_mS_mS0__param_4];
	ld.param.u64 	%rd23, [_Z25run_single_step_embeddingiPvPiiS_mS_mS_mS_mS0__param_6];
	ld.param.u64 	%rd24, [_Z25run_single_step_embeddingiPvPiiS_mS_mS_mS_mS0__param_7];
	ld.param.u64 	%rd29, [_Z25run_single_step_embeddingiPvPiiS_mS_mS_mS_mS0__param_8];
	ld.param.u64 	%rd25, [_Z25run_single_step_embeddingiPvPiiS_mS_mS_mS_mS0__param_10];
	ld.param.u64 	%rd26, [_Z25run_single_step_embeddingiPvPiiS_mS_mS_mS_mS0__param_12];
	cvta.to.global.u64 	%rd1, %rd27;
	cvta.to.global.u64 	%rd2, %rd29;
	cvta.to.global.u64 	%rd3, %rd28;
	mov.u32 	%r111, %ctaid.x;
	mov.u32 	%r1, %ntid.x;
	mov.u32 	%r2, %tid.x;
	mad.lo.s32 	%r3, %r111, %r1, %r2;
	add.s32 	%r4, %r110, -1;
	setp.lt.s32 	%p1, %r110, 1;
	mov.u32 	%r193, %r4;
	@%p1 bra 	$L__BB2_5;
	mov.b32 	%r192, 0;
$L__BB2_2:
	shl.b32 	%r113, %r192, 1;
	mul.wide.u32 	%rd30, %r113, 4;
	add.s64 	%rd4, %rd3, %rd30;
	ld.global.u32 	%r114, [%rd4];
	setp.lt.s32 	%p2, %r3, %r114;
	@%p2 bra 	$L__BB2_4;
	ld.global.u32 	%r115, [%rd4+4];
	setp.le.s32 	%p3, %r3, %r115;
	mov.u32 	%r193, %r192;
	@%p3 bra 	$L__BB2_5;
$L__BB2_4:
	add.s32 	%r192, %r192, 1;
	setp.ne.s32 	%p4, %r192, %r110;
	mov.u32 	%r193, %r4;
	@%p4 bra 	$L__BB2_2;
$L__BB2_5:
	shl.b32 	%r116, %r193, 1;
	mul.wide.s32 	%rd31, %r116, 4;
	add.s64 	%rd32, %rd3, %rd31;
	ld.global.u32 	%r8, [%rd32];
	ld.global.u32 	%r9, [%rd32+4];
	sub.s32 	%r10, %r9, %r8;
	shl.b32 	%r11, %r10, 4;
	ld.global.u32 	%r196, [%rd1+89288];
	setp.lt.s32 	%p5, %r9, %r196;
	setp.gt.s32 	%p6, %r9, -1;
	and.pred  	%p7, %p6, %p5;
	@%p7 bra 	$L__BB2_7;
	mov.u64 	%rd33, $str$7;
	cvta.global.u64 	%rd34, %rd33;
	mov.u64 	%rd35, $str$1;
	cvta.global.u64 	%rd36, %rd35;
	mov.u64 	%rd37, __unnamed_2;
	cvta.global.u64 	%rd38, %rd37;
	{ // callseq 11, 0
	.param .b64 param0;
	st.param.b64 	[param0], %rd34;
	.param .b64 param1;
	st.param.b64 	[param1], %rd36;
	.param .b32 param2;
	st.param.b32 	[param2], 222;
	.param .b64 param3;
	st.param.b64 	[param3], %rd38;
	.param .b64 param4;
	st.param.b64 	[param4], 1;
	call.uni 
	__assertfail, 
	(
	param0, 
	param1, 
	param2, 
	param3, 
	param4
	);
	} // callseq 11
	ld.global.u32 	%r196, [%rd1+89288];
$L__BB2_7:
	mul.wide.s32 	%rd39, %r9, 16;
	add.s64 	%rd40, %rd1, %rd39;
	add.s64 	%rd5, %rd40, 12;
	ld.global.u32 	%r197, [%rd40+12];
	setp.ne.s32 	%p8, %r197, -1;
	@%p8 bra 	$L__BB2_11;
	setp.lt.s32 	%p9, %r9, %r196;
	setp.gt.s32 	%p10, %r9, -1;
	and.pred  	%p11, %p10, %p9;
	@%p11 bra 	$L__BB2_10;
	add.u64 	%rd41, %SP, 16;
	add.u64 	%rd42, %SPL, 16;
	st.local.v2.u32 	[%rd42], {%r9, %r196};
	mov.u64 	%rd43, $str$5;
	cvta.global.u64 	%rd44, %rd43;
	{ // callseq 12, 0
	.param .b64 param0;
	st.param.b64 	[param0], %rd44;
	.param .b64 param1;
	st.param.b64 	[param1], %rd41;
	.param .b32 retval0;
	call.uni (retval0), 
	vprintf, 
	(
	param0, 
	param1
	);
	ld.param.b32 	%r117, [retval0];
	} // callseq 12
	mov.u64 	%rd45, $str$6;
	cvta.global.u64 	%rd46, %rd45;
	mov.u64 	%rd47, $str$1;
	cvta.global.u64 	%rd48, %rd47;
	mov.u64 	%rd49, __unnamed_1;
	cvta.global.u64 	%rd50, %rd49;
	{ // callseq 13, 0
	.param .b64 param0;
	st.param.b64 	[param0], %rd46;
	.param .b64 param1;
	st.param.b64 	[param1], %rd48;
	.param .b32 param2;
	st.param.b32 	[param2], 214;
	.param .b64 param3;
	st.param.b64 	[param3], %rd50;
	.param .b64 param4;
	st.param.b64 	[param4], 1;
	call.uni 
	__assertfail, 
	(
	param0, 
	param1, 
	param2, 
	param3, 
	param4
	);
	} // callseq 13
	ld.global.u32 	%r196, [%rd1+89288];
$L__BB2_10:
	ld.global.u32 	%r197, [%rd5+-4];
$L__BB2_11:
	setp.lt.s32 	%p12, %r8, %r196;
	setp.gt.s32 	%p13, %r8, -1;
	and.pred  	%p14, %p13, %p12;
	@%p14 bra 	$L__BB2_13;
	add.u64 	%rd51, %SP, 16;
	add.u64 	%rd52, %SPL, 16;
	st.local.v2.u32 	[%rd52], {%r8, %r196};
	mov.u64 	%rd53, $str$5;
	cvta.global.u64 	%rd54, %rd53;
	{ // callseq 14, 0
	.param .b64 param0;
	st.param.b64 	[param0], %rd54;
	.param .b64 param1;
	st.param.b64 	[param1], %rd51;
	.param .b32 retval0;
	call.uni (retval0), 
	vprintf, 
	(
	param0, 
	param1
	);
	ld.param.b32 	%r119, [retval0];
	} // callseq 14
	mov.u64 	%rd55, $str$6;
	cvta.global.u64 	%rd56, %rd55;
	mov.u64 	%rd57, $str$1;
	cvta.global.u64 	%rd58, %rd57;
	mov.u64 	%rd59, __unnamed_1;
	cvta.global.u64 	%rd60, %rd59;
	{ // callseq 15, 0
	.param .b64 param0;
	st.param.b64 	[param0], %rd56;
	.param .b64 param1;
	st.param.b64 	[param1], %rd58;
	.param .b32 param2;
	st.param.b32 	[param2], 214;
	.param .b64 param3;
	st.param.b64 	[param3], %rd60;
	.param .b64 param4;
	st.param.b64 	[param4], 1;
	call.uni 
	__assertfail, 
	(
	param0, 
	param1, 
	param2, 
	param3, 
	param4
	);
	} // callseq 15
$L__BB2_13:
	mul.wide.s32 	%rd61, %r8, 16;
	add.s64 	%rd62, %rd1, %rd61;
	ld.global.u32 	%r21, [%rd62+8];
	sub.s32 	%r22, %r197, %r21;
	add.s32 	%r23, %r22, 1;
	mul.wide.s32 	%rd63, %r23, 4;
	add.s32 	%r121, %r11, 16;
	cvt.s64.s32 	%rd64, %r121;
	add.s64 	%rd65, %rd63, %rd64;
	setp.lt.u64 	%p15, %rd65, 49121;
	@%p15 bra 	$L__BB2_15;
	mov.u64 	%rd66, $str$3;
	cvta.global.u64 	%rd67, %rd66;
	mov.u64 	%rd68, $str$1;
	cvta.global.u64 	%rd69, %rd68;
	mov.u64 	%rd70, __unnamed_8;
	cvta.global.u64 	%rd71, %rd70;
	{ // callseq 16, 0
	.param .b64 param0;
	st.param.b64 	[param0], %rd67;
	.param .b64 param1;
	st.param.b64 	[param1], %rd69;
	.param .b32 param2;
	st.param.b32 	[param2], 777;
	.param .b64 param3;
	st.param.b64 	[param3], %rd71;
	.param .b64 param4;
	st.param.b64 	[param4], 1;
	call.uni 
	__assertfail, 
	(
	param0, 
	param1, 
	param2, 
	param3, 
	param4
	);
	} // callseq 16
$L__BB2_15:
	st.shared.u32 	[_ZZ25run_single_step_embeddingiPvPiiS_mS_mS_mS_mS0_E13csr_partition_$_0], %r8;
	st.shared.u32 	[_ZZ25run_single_step_embeddingiPvPiiS_mS_mS_mS_mS0_E13csr_partition_$_1], %r9;
	cvt.s64.s32 	%rd72, %r11;
	mov.u32 	%r122, _ZZ25run_single_step_embeddingiPvPiiS_mS_mS_mS_mS0_E22partition_vertex_edges;
	cvt.u64.u32 	%rd73, %r122;
	cvta.shared.u64 	%rd74, %rd73;
	add.s64 	%rd75, %rd74, %rd72;
	add.s64 	%rd76, %rd75, 16;
	st.shared.u64 	[_ZZ25run_single_step_embeddingiPvPiiS_mS_mS_mS_mS0_E13csr_partition_$_5], %rd76;
	setp.lt.s32 	%p16, %r10, 1;
	@%p16 bra 	$L__BB2_20;
	mov.b32 	%r198, 0;
$L__BB2_17:
	add.s32 	%r26, %r198, %r2;
	setp.gt.u32 	%p17, %r26, %r10;
	@%p17 bra 	$L__BB2_19;
	add.s32 	%r124, %r26, %r8;
	mul.wide.u32 	%rd77, %r124, 16;
	add.s64 	%rd78, %rd1, %rd77;
	ld.global.u32 	%r125, [%rd78];
	ld.global.u32 	%r126, [%rd78+4];
	ld.global.u32 	%r127, [%rd78+8];
	ld.global.u32 	%r128, [%rd78+12];
	shl.b32 	%r129, %r26, 4;
	mov.u32 	%r130, _ZZ25run_single_step_embeddingiPvPiiS_mS_mS_mS_mS0_E22partition_vertex_edges;
	add.s32 	%r131, %r130, %r129;
	st.shared.u32 	[%r131], %r125;
	st.shared.u32 	[%r131+4], %r126;
	st.shared.u32 	[%r131+8], %r127;
	st.shared.u32 	[%r131+12], %r128;
$L__BB2_19:
	add.s32 	%r198, %r198, %r1;
	setp.lt.s32 	%p18, %r198, %r10;
	@%p18 bra 	$L__BB2_17;
$L__BB2_20:
	setp.lt.s32 	%p19, %r22, 0;
	@%p19 bra 	$L__BB2_25;
	mov.u32 	%r133, _ZZ25run_single_step_embeddingiPvPiiS_mS_mS_mS_mS0_E22partition_vertex_edges;
	add.s32 	%r24, %r133, %r11;
	mov.b32 	%r199, 0;
$L__BB2_22:
	add.s32 	%r29, %r199, %r2;
	setp.gt.u32 	%p20, %r29, %r23;
	@%p20 bra 	$L__BB2_24;
	add.s32 	%r134, %r29, %r21;
	mul.wide.u32 	%rd79, %r134, 4;
	add.s64 	%rd80, %rd1, %rd79;
	ld.global.u32 	%r135, [%rd80+52992];
	shl.b32 	%r136, %r29, 2;
	add.s32 	%r137, %r24, %r136;
	st.shared.u32 	[%r137+16], %r135;
$L__BB2_24:
	add.s32 	%r199, %r199, %r1;
	setp.le.s32 	%p21, %r199, %r22;
	@%p21 bra 	$L__BB2_22;
$L__BB2_25:
	ld.param.u64 	%rd162, [_Z25run_single_step_embeddingiPvPiiS_mS_mS_mS_mS0__param_5];
	bar.sync 	0;
	cvt.s64.s32 	%rd6, %r3;
	setp.le.u64 	%p22, %rd162, %rd6;
	@%p22 bra 	$L__BB2_68;
	cvta.to.global.u64 	%rd81, %rd21;
	mad.lo.s64 	%rd7, %rd6, 24, %rd81;
	shl.b32 	%r138, %r3, 1;
	cvta.to.global.u64 	%rd82, %rd25;
	mul.wide.s32 	%rd83, %r138, 4;
	add.s64 	%rd84, %rd82, %rd83;
	ld.global.u32 	%r31, [%rd84];
	ld.global.u32 	%r139, [%rd7+8];
	setp.eq.s32 	%p23, %r139, 0;
	mov.u32 	%r229, %r31;
	@%p23 bra 	$L__BB2_42;
	add.u64 	%rd8, %SPL, 0;
	cvta.to.global.u64 	%rd9, %rd23;
	mov.b32 	%r201, 0;
	mov.u64 	%rd86, $str$10;
	mov.u32 	%r229, %r31;
$L__BB2_28:
	mov.u32 	%r34, %r229;
	ld.global.u64 	%rd163, [%rd7];
	setp.ge.u64 	%p24, %rd163, %rd24;
	@%p24 bra 	$L__BB2_30;
	cvta.global.u64 	%rd87, %rd86;
	mov.u64 	%rd88, $str$1;
	cvta.global.u64 	%rd89, %rd88;
	mov.u64 	%rd90, __unnamed_5;
	cvta.global.u64 	%rd91, %rd90;
	{ // callseq 17, 0
	.param .b64 param0;
	st.param.b64 	[param0], %rd87;
	.param .b64 param1;
	st.param.b64 	[param1], %rd89;
	.param .b32 param2;
	st.param.b32 	[param2], 520;
	.param .b64 param3;
	st.param.b64 	[param3], %rd91;
	.param .b64 param4;
	st.param.b64 	[param4], 1;
	call.uni 
	__assertfail, 
	(
	param0, 
	param1, 
	param2, 
	param3, 
	param4
	);
	} // callseq 17
	ld.global.u64 	%rd163, [%rd7];
$L__BB2_30:
	sub.s64 	%rd92, %rd163, %rd24;
	add.s64 	%rd93, %rd9, %rd92;
	mul.wide.u32 	%rd94, %r201, 4;
	add.s64 	%rd95, %rd93, %rd94;
	ld.global.u32 	%r141, [%rd95];
	ld.shared.u32 	%r203, [_ZZ25run_single_step_embeddingiPvPiiS_mS_mS_mS_mS0_E13csr_partition_$_1];
	setp.le.s32 	%p25, %r141, %r203;
	ld.shared.u32 	%r205, [_ZZ25run_single_step_embeddingiPvPiiS_mS_mS_mS_mS0_E13csr_partition_$_0];
	setp.le.s32 	%p26, %r205, %r141;
	and.pred  	%p27, %p25, %p26;
	@%p27 bra 	$L__BB2_32;
	st.local.v2.u32 	[%rd8], {%r141, %r203};
	st.local.u32 	[%rd8+8], %r205;
	mov.u64 	%rd96, $str$8;
	cvta.global.u64 	%rd97, %rd96;
	add.u64 	%rd98, %SP, 0;
	{ // callseq 18, 0
	.param .b64 param0;
	st.param.b64 	[param0], %rd97;
	.param .b64 param1;
	st.param.b64 	[param1], %rd98;
	.param .b32 retval0;
	call.uni (retval0), 
	vprintf, 
	(
	param0, 
	param1
	);
	ld.param.b32 	%r143, [retval0];
	} // callseq 18
	mov.u64 	%rd99, $str$6;
	cvta.global.u64 	%rd100, %rd99;
	mov.u64 	%rd101, $str$1;
	cvta.global.u64 	%rd102, %rd101;
	mov.u64 	%rd103, __unnamed_3;
	cvta.global.u64 	%rd104, %rd103;
	{ // callseq 19, 0
	.param .b64 param0;
	st.param.b64 	[param0], %rd100;
	.param .b64 param1;
	st.param.b64 	[param1], %rd102;
	.param .b32 param2;
	st.param.b32 	[param2], 309;
	.param .b64 param3;
	st.param.b64 	[param3], %rd104;
	.param .b64 param4;
	st.param.b64 	[param4], 1;
	call.uni 
	__assertfail, 
	(
	param0, 
	param1, 
	param2, 
	param3, 
	param4
	);
	} // callseq 19
	ld.shared.u32 	%r205, [_ZZ25run_single_step_embeddingiPvPiiS_mS_mS_mS_mS0_E13csr_partition_$_0];
	ld.shared.u32 	%r203, [_ZZ25run_single_step_embeddingiPvPiiS_mS_mS_mS_mS0_E13csr_partition_$_1];
$L__BB2_32:
	sub.s32 	%r145, %r141, %r205;
	shl.b32 	%r146, %r145, 4;
	mov.u32 	%r147, _ZZ25run_single_step_embeddingiPvPiiS_mS_mS_mS_mS0_E22partition_vertex_edges;
	add.s32 	%r148, %r147, %r146;
	ld.shared.u32 	%r42, [%r148+8];
	setp.le.s32 	%p28, %r141, %r203;
	setp.ge.s32 	%p29, %r141, %r205;
	and.pred  	%p30, %p28, %p29;
	@%p30 bra 	$L__BB2_34;
	mov.u64 	%rd105, $str$9;
	cvta.global.u64 	%rd106, %rd105;
	mov.u64 	%rd107, $str$1;
	cvta.global.u64 	%rd108, %rd107;
	mov.u64 	%rd109, __unnamed_4;
	cvta.global.u64 	%rd110, %rd109;
	{ // callseq 20, 0
	.param .b64 param0;
	st.param.b64 	[param0], %rd106;
	.param .b64 param1;
	st.param.b64 	[param1], %rd108;
	.param .b32 param2;
	st.param.b32 	[param2], 317;
	.param .b64 param3;
	st.param.b64 	[param3], %rd110;
	.param .b64 param4;
	st.param.b64 	[param4], 1;
	call.uni 
	__assertfail, 
	(
	param0, 
	param1, 
	param2, 
	param3, 
	param4
	);
	} // callseq 20
	ld.shared.u32 	%r205, [_ZZ25run_single_step_embeddingiPvPiiS_mS_mS_mS_mS0_E13csr_partition_$_0];
$L__BB2_34:
	sub.s32 	%r149, %r141, %r205;
	shl.b32 	%r150, %r149, 4;
	mov.u32 	%r151, _ZZ25run_single_step_embeddingiPvPiiS_mS_mS_mS_mS0_E22partition_vertex_edges;
	add.s32 	%r152, %r151, %r150;
	ld.shared.u32 	%r153, [%r152+12];
	setp.eq.s32 	%p31, %r42, -1;
	setp.lt.s32 	%p32, %r153, %r42;
	or.pred  	%p33, %p31, %p32;
	mov.u32 	%r229, %r34;
	@%p33 bra 	$L__BB2_41;
	add.s32 	%r46, %r153, 1;
	sub.s32 	%r155, %r46, %r42;
	and.b32  	%r47, %r155, 3;
	setp.eq.s32 	%p34, %r47, 0;
	mov.u32 	%r206, %r42;
	mov.u32 	%r229, %r34;
	@%p34 bra 	$L__BB2_39;
	mul.wide.s32 	%rd111, %r42, 4;
	add.s64 	%rd16, %rd1, %rd111;
	ld.global.u32 	%r156, [%rd16+52992];
	add.s32 	%r229, %r34, 1;
	mul.wide.s32 	%rd112, %r34, 4;
	add.s64 	%rd17, %rd2, %rd112;
	st.global.u32 	[%rd17], %r156;
	add.s32 	%r206, %r42, 1;
	setp.eq.s32 	%p35, %r47, 1;
	@%p35 bra 	$L__BB2_39;
	ld.global.u32 	%r157, [%rd16+52996];
	add.s32 	%r229, %r34, 2;
	st.global.u32 	[%rd17+4], %r157;
	add.s32 	%r206, %r42, 2;
	setp.eq.s32 	%p36, %r47, 2;
	@%p36 bra 	$L__BB2_39;
	ld.global.u32 	%r158, [%rd16+53000];
	add.s32 	%r229, %r34, 3;
	st.global.u32 	[%rd17+8], %r158;
	add.s32 	%r206, %r42, 3;
$L__BB2_39:
	sub.s32 	%r159, %r153, %r42;
	setp.lt.u32 	%p37, %r159, 3;
	@%p37 bra 	$L__BB2_41;
$L__BB2_40:
	mul.wide.s32 	%rd113, %r206, 4;
	add.s64 	%rd114, %rd1, %rd113;
	ld.global.u32 	%r160, [%rd114+52992];
	mul.wide.s32 	%rd115, %r229, 4;
	add.s64 	%rd116, %rd2, %rd115;
	st.global.u32 	[%rd116], %r160;
	ld.global.u32 	%r161, [%rd114+52996];
	st.global.u32 	[%rd116+4], %r161;
	ld.global.u32 	%r162, [%rd114+53000];
	st.global.u32 	[%rd116+8], %r162;
	ld.global.u32 	%r163, [%rd114+53004];
	add.s32 	%r229, %r229, 4;
	st.global.u32 	[%rd116+12], %r163;
	add.s32 	%r206, %r206, 4;
	setp.ne.s32 	%p38, %r206, %r46;
	@%p38 bra 	$L__BB2_40;
$L__BB2_41:
	add.s32 	%r201, %r201, 1;
	ld.global.u32 	%r164, [%rd7+8];
	setp.gt.u32 	%p39, %r164, %r201;
	@%p39 bra 	$L__BB2_28;
$L__BB2_42:
	setp.lt.s32 	%p40, %r109, 2;
	@%p40 bra 	$L__BB2_67;
	add.u64 	%rd117, %SP, 0;
	add.u64 	%rd10, %SPL, 0;
	add.s64 	%rd11, %rd2, 8;
	add.u64 	%rd12, %SPL, 0;
	mov.b32 	%r212, 1;
	mov.u64 	%rd138, $str$8;
	mov.u64 	%rd141, $str$6;
	mov.u32 	%r215, %r31;
$L__BB2_44:
	mov.u32 	%r65, %r229;
	setp.ge.s32 	%p41, %r215, %r65;
	@%p41 bra 	$L__BB2_66;
	mov.u32 	%r229, %r65;
$L__BB2_46:
	mov.u32 	%r67, %r229;
	mul.wide.s32 	%rd119, %r215, 4;
	add.s64 	%rd120, %rd2, %rd119;
	ld.global.u32 	%r68, [%rd120];
	setp.lt.s32 	%p42, %r68, %r8;
	setp.gt.s32 	%p43, %r68, %r9;
	or.pred  	%p44, %p42, %p43;
	@%p44 bra 	$L__BB2_52;
	ld.shared.u32 	%r217, [_ZZ25run_single_step_embeddingiPvPiiS_mS_mS_mS_mS0_E13csr_partition_$_1];
	setp.le.s32 	%p51, %r68, %r217;
	ld.shared.u32 	%r219, [_ZZ25run_single_step_embeddingiPvPiiS_mS_mS_mS_mS0_E13csr_partition_$_0];
	setp.le.s32 	%p52, %r219, %r68;
	and.pred  	%p53, %p51, %p52;
	@%p53 bra 	$L__BB2_49;
	st.local.v2.u32 	[%rd10], {%r68, %r217};
	st.local.u32 	[%rd10+8], %r219;
	cvta.global.u64 	%rd139, %rd138;
	{ // callseq 24, 0
	.param .b64 param0;
	st.param.b64 	[param0], %rd139;
	.param .b64 param1;
	st.param.b64 	[param1], %rd117;
	.param .b32 retval0;
	call.uni (retval0), 
	vprintf, 
	(
	param0, 
	param1
	);
	ld.param.b32 	%r169, [retval0];
	} // callseq 24
	cvta.global.u64 	%rd142, %rd141;
	mov.u64 	%rd143, $str$1;
	cvta.global.u64 	%rd144, %rd143;
	mov.u64 	%rd145, __unnamed_3;
	cvta.global.u64 	%rd146, %rd145;
	{ // callseq 25, 0
	.param .b64 param0;
	st.param.b64 	[param0], %rd142;
	.param .b64 param1;
	st.param.b64 	[param1], %rd144;
	.param .b32 param2;
	st.param.b32 	[param2], 309;
	.param .b64 param3;
	st.param.b64 	[param3], %rd146;
	.param .b64 param4;
	st.param.b64 	[param4], 1;
	call.uni 
	__assertfail, 
	(
	param0, 
	param1, 
	param2, 
	param3, 
	param4
	);
	} // callseq 25
	ld.shared.u32 	%r219, [_ZZ25run_single_step_embeddingiPvPiiS_mS_mS_mS_mS0_E13csr_partition_$_0];
	ld.shared.u32 	%r217, [_ZZ25run_single_step_embeddingiPvPiiS_mS_mS_mS_mS0_E13csr_partition_$_1];
$L__BB2_49:
	sub.s32 	%r171, %r68, %r219;
	shl.b32 	%r172, %r171, 4;
	mov.u32 	%r173, _ZZ25run_single_step_embeddingiPvPiiS_mS_mS_mS_mS0_E22partition_vertex_edges;
	add.s32 	%r174, %r173, %r172;
	ld.shared.u32 	%r221, [%r174+8];
	setp.le.s32 	%p54, %r68, %r217;
	setp.ge.s32 	%p55, %r68, %r219;
	and.pred  	%p56, %p54, %p55;
	@%p56 bra 	$L__BB2_51;
	mov.u64 	%rd147, $str$9;
	cvta.global.u64 	%rd148, %rd147;
	mov.u64 	%rd149, $str$1;
	cvta.global.u64 	%rd150, %rd149;
	mov.u64 	%rd151, __unnamed_4;
	cvta.global.u64 	%rd152, %rd151;
	{ // callseq 26, 0
	.param .b64 param0;
	st.param.b64 	[param0], %rd148;
	.param .b64 param1;
	st.param.b64 	[param1], %rd150;
	.param .b32 param2;
	st.param.b32 	[param2], 317;
	.param .b64 param3;
	st.param.b64 	[param3], %rd152;
	.param .b64 param4;
	st.param.b64 	[param4], 1;
	call.uni 
	__assertfail, 
	(
	param0, 
	param1, 
	param2, 
	param3, 
	param4
	);
	} // callseq 26
	ld.shared.u32 	%r219, [_ZZ25run_single_step_embeddingiPvPiiS_mS_mS_mS_mS0_E13csr_partition_$_0];
$L__BB2_51:
	sub.s32 	%r175, %r68, %r219;
	shl.b32 	%r176, %r175, 4;
	mov.u32 	%r177, _ZZ25run_single_step_embeddingiPvPiiS_mS_mS_mS_mS0_E22partition_vertex_edges;
	add.s32 	%r178, %r177, %r176;
	ld.shared.u32 	%r222, [%r178+12];
	bra.uni 	$L__BB2_57;
$L__BB2_52:
	ld.global.u32 	%r220, [%rd1+89288];
	setp.lt.s32 	%p45, %r68, %r220;
	setp.gt.s32 	%p46, %r68, -1;
	and.pred  	%p47, %p46, %p45;
	@%p47 bra 	$L__BB2_54;
	st.local.v2.u32 	[%rd12], {%r68, %r220};
	mov.u64 	%rd121, $str$5;
	cvta.global.u64 	%rd122, %rd121;
	add.u64 	%rd123, %SP, 0;
	{ // callseq 21, 0
	.param .b64 param0;
	st.param.b64 	[param0], %rd122;
	.param .b64 param1;
	st.param.b64 	[param1], %rd123;
	.param .b32 retval0;
	call.uni (retval0), 
	vprintf, 
	(
	param0, 
	param1
	);
	ld.param.b32 	%r166, [retval0];
	} // callseq 21
	mov.u64 	%rd124, $str$6;
	cvta.global.u64 	%rd125, %rd124;
	mov.u64 	%rd126, $str$1;
	cvta.global.u64 	%rd127, %rd126;
	mov.u64 	%rd128, __unnamed_1;
	cvta.global.u64 	%rd129, %rd128;
	{ // callseq 22, 0
	.param .b64 param0;
	st.param.b64 	[param0], %rd125;
	.param .b64 param1;
	st.param.b64 	[param1], %rd127;
	.param .b32 param2;
	st.param.b32 	[param2], 214;
	.param .b64 param3;
	st.param.b64 	[param3], %rd129;
	.param .b64 param4;
	st.param.b64 	[param4], 1;
	call.uni 
	__assertfail, 
	(
	param0, 
	param1, 
	param2, 
	param3, 
	param4
	);
	} // callseq 22
	ld.global.u32 	%r220, [%rd1+89288];
$L__BB2_54:
	mul.wide.s32 	%rd130, %r68, 16;
	add.s64 	%rd131, %rd1, %rd130;
	add.s64 	%rd18, %rd131, 8;
	ld.global.u32 	%r221, [%rd131+8];
	setp.lt.s32 	%p48, %r68, %r220;
	and.pred  	%p50, %p46, %p48;
	@%p50 bra 	$L__BB2_56;
	mov.u64 	%rd132, $str$7;
	cvta.global.u64 	%rd133, %rd132;
	mov.u64 	%rd134, $str$1;
	cvta.global.u64 	%rd135, %rd134;
	mov.u64 	%rd136, __unnamed_2;
	cvta.global.u64 	%rd137, %rd136;
	{ // callseq 23, 0
	.param .b64 param0;
	st.param.b64 	[param0], %rd133;
	.param .b64 param1;
	st.param.b64 	[param1], %rd135;
	.param .b32 param2;
	st.param.b32 	[param2], 222;
	.param .b64 param3;
	st.param.b64 	[param3], %rd137;
	.param .b64 param4;
	st.param.b64 	[param4], 1;
	call.uni 
	__assertfail, 
	(
	param0, 
	param1, 
	param2, 
	param3, 
	param4
	);
	} // callseq 23
$L__BB2_56:
	ld.global.u32 	%r222, [%rd18+4];
$L__BB2_57:
	setp.eq.s32 	%p57, %r221, -1;
	setp.lt.s32 	%p58, %r222, %r221;
	or.pred  	%p59, %p57, %p58;
	mov.u32 	%r229, %r67;
	@%p59 bra 	$L__BB2_65;
	sub.s32 	%r180, %r222, %r221;
	add.s32 	%r181, %r180, 1;
	and.b32  	%r86, %r181, 3;
	setp.eq.s32 	%p60, %r86, 0;
	mov.u32 	%r223, %r221;
	mov.u32 	%r229, %r67;
	@%p60 bra 	$L__BB2_62;
	mul.wide.s32 	%rd153, %r221, 4;
	add.s64 	%rd19, %rd1, %rd153;
	ld.global.u32 	%r182, [%rd19+52992];
	add.s32 	%r229, %r67, 1;
	mul.wide.s32 	%rd154, %r67, 4;
	add.s64 	%rd20, %rd2, %rd154;
	st.global.u32 	[%rd20], %r182;
	add.s32 	%r223, %r221, 1;
	setp.eq.s32 	%p61, %r86, 1;
	@%p61 bra 	$L__BB2_62;
	ld.global.u32 	%r183, [%rd19+52996];
	add.s32 	%r229, %r67, 2;
	st.global.u32 	[%rd20+4], %r183;
	add.s32 	%r223, %r221, 2;
	setp.eq.s32 	%p62, %r86, 2;
	@%p62 bra 	$L__BB2_62;
	ld.global.u32 	%r184, [%rd19+53000];
	add.s32 	%r229, %r67, 3;
	st.global.u32 	[%rd20+8], %r184;
	add.s32 	%r223, %r221, 3;
$L__BB2_62:
	sub.s32 	%r185, %r222, %r221;
	setp.lt.u32 	%p63, %r185, 3;
	@%p63 bra 	$L__BB2_65;
	sub.s32 	%r227, %r223, %r222;
	add.s32 	%r226, %r223, -1;
$L__BB2_64:
	add.s32 	%r186, %r226, 1;
	mul.wide.s32 	%rd155, %r229, 4;
	add.s64 	%rd156, %rd11, %rd155;
	mul.wide.s32 	%rd157, %r186, 4;
	add.s64 	%rd158, %rd1, %rd157;
	ld.global.u32 	%r187, [%rd158+52992];
	st.global.u32 	[%rd156+-8], %r187;
	ld.global.u32 	%r188, [%rd158+52996];
	st.global.u32 	[%rd156+-4], %r188;
	ld.global.u32 	%r189, [%rd158+53000];
	st.global.u32 	[%rd156], %r189;
	ld.global.u32 	%r190, [%rd158+53004];
	add.s32 	%r229, %r229, 4;
	st.global.u32 	[%rd156+4], %r190;
	add.s32 	%r227, %r227, 4;
	add.s32 	%r226, %r226, 4;
	setp.ne.s32 	%p64, %r227, 1;
	@%p64 bra 	$L__BB2_64;
$L__BB2_65:
	add.s32 	%r215, %r215, 1;
	setp.ne.s32 	%p65, %r215, %r65;
	@%p65 bra 	$L__BB2_46;
$L__BB2_66:
	add.s32 	%r212, %r212, 1;
	setp.ne.s32 	%p66, %r212, %r109;
	mov.u32 	%r215, %r65;
	@%p66 bra 	$L__BB2_44;
$L__BB2_67:
	sub.s32 	%r191, %r229, %r31;
	cvta.to.global.u64 	%rd159, %rd26;
	shl.b64 	%rd160, %rd6, 2;
	add.s64 	%rd161, %rd159, %rd160;
	st.global.u32 	[%rd161], %r191;
$L__BB2_68:
	ret;

}
	// .globl	_Z38run_think_hybrid_single_step_embeddingiiPvS_mPiS0_S0_
.visible .entry _Z38run_think_hybrid_single_step_embeddingiiPvS_mPiS0_S0_(
	.param .u32 _Z38run_think_hybrid_single_step_embeddingiiPvS_mPiS0_S0__param_0,
	.param .u32 _Z38run_think_hybrid_single_step_embeddingiiPvS_mPiS0_S0__param_1,
	.param .u64 .ptr .align 1 _Z38run_think_hybrid_single_step_embeddingiiPvS_mPiS0_S0__param_2,
	.param .u64 .ptr .align 1 _Z38run_think_hybrid_single_step_embeddingiiPvS_mPiS0_S0__param_3,
	.param .u64 _Z38run_think_hybrid_single_step_embeddingiiPvS_mPiS0_S0__param_4,
	.param .u64 .ptr .align 1 _Z38run_think_hybrid_single_step_embeddingiiPvS_mPiS0_S0__param_5,
	.param .u64 .ptr .align 1 _Z38run_think_hybrid_single_step_embeddingiiPvS_mPiS0_S0__param_6,
	.param .u64 .ptr .align 1 _Z38run_think_hybrid_single_step_embeddingiiPvS_mPiS0_S0__param_7
)
{
	.local .align 8 .b8 	__local_depot3[8];
	.reg .b64 	%SP;
	.reg .b64 	%SPL;
	.reg .pred 	%p<36>;
	.reg .b32 	%r<128>;
	.reg .b64 	%rd<88>;
	// demoted variable
	.shared .align 4 .b8 _ZZ38run_think_hybrid_single_step_embeddingiiPvS_mPiS0_S0_E8vertices[40];
	// demoted variable
	.shared .align 4 .b8 _ZZ38run_think_hybrid_single_step_embeddingiiPvS_mPiS0_S0_E17previous_step_end[40];
	// demoted variable
	.shared .align 4 .u32 _ZZ38run_think_hybrid_single_step_embeddingiiPvS_mPiS0_S0_E13n_vertex_load;
	mov.u64 	%SPL, __local_depot3;
	cvta.local.u64 	%SP, %SPL;
	ld.param.u32 	%r54, [_Z38run_think_hybrid_single_step_embeddingiiPvS_mPiS0_S0__param_1];
	ld.param.u64 	%rd11, [_Z38run_think_hybrid_single_step_embeddingiiPvS_mPiS0_S0__param_2];
	ld.param.u64 	%rd12, [_Z38run_think_hybrid_single_step_embeddingiiPvS_mPiS0_S0__param_3];
	ld.param.u64 	%rd13, [_Z38run_think_hybrid_single_step_embeddingiiPvS_mPiS0_S0__param_5];
	ld.param.u64 	%rd14, [_Z38run_think_hybrid_single_step_embeddingiiPvS_mPiS0_S0__param_6];
	ld.param.u64 	%rd15, [_Z38run_think_hybrid_single_step_embeddingiiPvS_mPiS0_S0__param_7];
	cvta.to.global.u64 	%rd1, %rd11;
	cvta.to.global.u64 	%rd2, %rd12;
	cvta.to.global.u64 	%rd3, %rd14;
	cvta.to.global.u64 	%rd4, %rd13;
	cvta.to.global.u64 	%rd5, %rd15;
	setp.eq.s32 	%p1, %r54, 0;
	@%p1 bra 	$L__BB3_32;
	ld.global.u32 	%r55, [%rd5];
	mov.u32 	%r1, %nctaid.x;
	setp.ge.u32 	%p2, %r55, %r1;
	@%p2 bra 	$L__BB3_42;
	mov.u32 	%r2, %tid.x;
	setp.eq.s32 	%p3, %r2, 0;
	@%p3 bra 	$L__BB3_4;
	ld.shared.u32 	%r119, [_ZZ38run_think_hybrid_single_step_embeddingiiPvS_mPiS0_S0_E13n_vertex_load];
	bra.uni 	$L__BB3_7;
$L__BB3_4:
	mov.b32 	%r119, 0;
	st.shared.u32 	[_ZZ38run_think_hybrid_single_step_embeddingiiPvS_mPiS0_S0_E13n_vertex_load], %r119;
	mov.u32 	%r4, %ntid.x;
	mov.u32 	%r58, _ZZ38run_think_hybrid_single_step_embeddingiiPvS_mPiS0_S0_E8vertices;
	mov.u32 	%r118, %r119;
$L__BB3_5:
	atom.global.add.u32 	%r7, [%rd5], 1;
	shl.b32 	%r57, %r119, 2;
	add.s32 	%r59, %r58, %r57;
	st.shared.u32 	[%r59], %r7;
	setp.ge.u32 	%p4, %r7, %r1;
	@%p4 bra 	$L__BB3_7;
	shl.b32 	%r60, %r7, 1;
	mul.wide.s32 	%rd16, %r60, 4;
	add.s64 	%rd17, %rd3, %rd16;
	ld.global.u32 	%r61, [%rd17+4];
	ld.global.u32 	%r62, [%rd17];
	add.s32 	%r63, %r61, %r118;
	sub.s32 	%r118, %r63, %r62;
	add.s32 	%r9, %r119, 1;
	st.shared.u32 	[_ZZ38run_think_hybrid_single_step_embeddingiiPvS_mPiS0_S0_E13n_vertex_load], %r9;
	setp.lt.u32 	%p5, %r119, 9;
	setp.lt.u32 	%p6, %r118, %r4;
	and.pred  	%p7, %p5, %p6;
	mov.u32 	%r119, %r9;
	@%p7 bra 	$L__BB3_5;
$L__BB3_7:
	setp.lt.s32 	%p8, %r119, 11;
	@%p8 bra 	$L__BB3_9;
	mov.u64 	%rd18, $str$4;
	cvta.global.u64 	%rd19, %rd18;
	mov.u64 	%rd20, $str$1;
	cvta.global.u64 	%rd21, %rd20;
	mov.u64 	%rd22, __unnamed_9;
	cvta.global.u64 	%rd23, %rd22;
	{ // callseq 27, 0
	.param .b64 param0;
	st.param.b64 	[param0], %rd19;
	.param .b64 param1;
	st.param.b64 	[param1], %rd21;
	.param .b32 param2;
	st.param.b32 	[param2], 961;
	.param .b64 param3;
	st.param.b64 	[param3], %rd23;
	.param .b64 param4;
	st.param.b64 	[param4], 1;
	call.uni 
	__assertfail, 
	(
	param0, 
	param1, 
	param2, 
	param3, 
	param4
	);
	} // callseq 27
$L__BB3_9:
	bar.sync 	0;
	ld.shared.u32 	%r65, [_ZZ38run_think_hybrid_single_step_embeddingiiPvS_mPiS0_S0_E13n_vertex_load];
	setp.lt.s32 	%p9, %r65, 1;
	@%p9 bra 	$L__BB3_42;
	mov.b32 	%r120, 0;
	mov.u32 	%r11, %ntid.x;
	mov.u32 	%r68, _ZZ38run_think_hybrid_single_step_embeddingiiPvS_mPiS0_S0_E8vertices;
	mov.u32 	%r72, _ZZ38run_think_hybrid_single_step_embeddingiiPvS_mPiS0_S0_E17previous_step_end;
	add.u64 	%rd28, %SP, 0;
	mov.u64 	%rd30, $str$5;
	mov.u64 	%rd32, $str$6;
	mov.u64 	%rd34, $str$1;
$L__BB3_11:
	setp.ne.s32 	%p10, %r2, 0;
	shl.b32 	%r67, %r120, 2;
	add.s32 	%r69, %r68, %r67;
	ld.shared.u32 	%r70, [%r69];
	shl.b32 	%r71, %r70, 1;
	mul.wide.s32 	%rd24, %r71, 4;
	add.s64 	%rd25, %rd4, %rd24;
	ld.global.u32 	%r13, [%rd25];
	add.s64 	%rd6, %rd3, %rd24;
	add.s32 	%r14, %r72, %r67;
	@%p10 bra 	$L__BB3_13;
	ld.global.u32 	%r73, [%rd6+4];
	st.shared.u32 	[%r14], %r73;
$L__BB3_13:
	bar.sync 	0;
	ld.global.u32 	%r15, [%rd6];
	ld.shared.u32 	%r74, [%r14];
	sub.s32 	%r16, %r74, %r15;
	div.u32 	%r17, %r16, %r11;
	setp.eq.s32 	%p11, %r17, -1;
	@%p11 bra 	$L__BB3_29;
	add.s32 	%r18, %r15, %r13;
	mov.b32 	%r121, 0;
$L__BB3_15:
	mov.u32 	%r19, %r121;
	mad.lo.s32 	%r20, %r19, %r11, %r2;
	setp.ge.s32 	%p12, %r20, %r16;
	@%p12 bra 	$L__BB3_29;
	add.s32 	%r76, %r18, %r20;
	mul.wide.s32 	%rd26, %r76, 4;
	add.s64 	%rd27, %rd2, %rd26;
	ld.global.u32 	%r21, [%rd27];
	ld.global.u32 	%r122, [%rd1+89288];
	setp.lt.s32 	%p13, %r21, %r122;
	setp.gt.s32 	%p14, %r21, -1;
	and.pred  	%p15, %p14, %p13;
	@%p15 bra 	$L__BB3_18;
	cvta.to.local.u64 	%rd29, %rd28;
	st.local.v2.u32 	[%rd29], {%r21, %r122};
	cvta.global.u64 	%rd31, %rd30;
	{ // callseq 28, 0
	.param .b64 param0;
	st.param.b64 	[param0], %rd31;
	.param .b64 param1;
	st.param.b64 	[param1], %rd28;
	.param .b32 retval0;
	call.uni (retval0), 
	vprintf, 
	(
	param0, 
	param1
	);
	ld.param.b32 	%r77, [retval0];
	} // callseq 28
	cvta.global.u64 	%rd33, %rd32;
	cvta.global.u64 	%rd35, %rd34;
	mov.u64 	%rd36, __unnamed_1;
	cvta.global.u64 	%rd37, %rd36;
	{ // callseq 29, 0
	.param .b64 param0;
	st.param.b64 	[param0], %rd33;
	.param .b64 param1;
	st.param.b64 	[param1], %rd35;
	.param .b32 param2;
	st.param.b32 	[param2], 214;
	.param .b64 param3;
	st.param.b64 	[param3], %rd37;
	.param .b64 param4;
	st.param.b64 	[param4], 1;
	call.uni 
	__assertfail, 
	(
	param0, 
	param1, 
	param2, 
	param3, 
	param4
	);
	} // callseq 29
	ld.global.u32 	%r122, [%rd1+89288];
$L__BB3_18:
	mul.wide.s32 	%rd38, %r21, 16;
	add.s64 	%rd39, %rd1, %rd38;
	add.s64 	%rd7, %rd39, 8;
	ld.global.u32 	%r25, [%rd39+8];
	setp.lt.s32 	%p16, %r21, %r122;
	and.pred  	%p18, %p14, %p16;
	@%p18 bra 	$L__BB3_20;
	mov.u64 	%rd40, $str$7;
	cvta.global.u64 	%rd41, %rd40;
	mov.u64 	%rd42, $str$1;
	cvta.global.u64 	%rd43, %rd42;
	mov.u64 	%rd44, __unnamed_2;
	cvta.global.u64 	%rd45, %rd44;
	{ // callseq 30, 0
	.param .b64 param0;
	st.param.b64 	[param0], %rd41;
	.param .b64 param1;
	st.param.b64 	[param1], %rd43;
	.param .b32 param2;
	st.param.b32 	[param2], 222;
	.param .b64 param3;
	st.param.b64 	[param3], %rd45;
	.param .b64 param4;
	st.param.b64 	[param4], 1;
	call.uni 
	__assertfail, 
	(
	param0, 
	param1, 
	param2, 
	param3, 
	param4
	);
	} // callseq 30
$L__BB3_20:
	ld.global.u32 	%r79, [%rd7+4];
	setp.eq.s32 	%p19, %r79, -1;
	setp.lt.s32 	%p20, %r79, %r25;
	or.pred  	%p21, %p19, %p20;
	@%p21 bra 	$L__BB3_28;
	sub.s32 	%r80, %r79, %r25;
	add.s32 	%r81, %r80, 1;
	and.b32  	%r27, %r81, 3;
	setp.eq.s32 	%p22, %r27, 0;
	mov.u32 	%r123, %r25;
	@%p22 bra 	$L__BB3_25;
	mul.wide.s32 	%rd46, %r25, 4;
	add.s64 	%rd8, %rd1, %rd46;
	ld.global.u32 	%r82, [%rd8+52992];
	atom.global.add.u32 	%r83, [%rd6+4], 1;
	add.s32 	%r84, %r83, %r13;
	mul.wide.s32 	%rd47, %r84, 4;
	add.s64 	%rd48, %rd2, %rd47;
	st.global.u32 	[%rd48], %r82;
	add.s32 	%r123, %r25, 1;
	setp.eq.s32 	%p23, %r27, 1;
	@%p23 bra 	$L__BB3_25;
	ld.global.u32 	%r85, [%rd8+52996];
	atom.global.add.u32 	%r86, [%rd6+4], 1;
	add.s32 	%r87, %r86, %r13;
	mul.wide.s32 	%rd49, %r87, 4;
	add.s64 	%rd50, %rd2, %rd49;
	st.global.u32 	[%rd50], %r85;
	add.s32 	%r123, %r25, 2;
	setp.eq.s32 	%p24, %r27, 2;
	@%p24 bra 	$L__BB3_25;
	ld.global.u32 	%r88, [%rd8+53000];
	atom.global.add.u32 	%r89, [%rd6+4], 1;
	add.s32 	%r90, %r89, %r13;
	mul.wide.s32 	%rd51, %r90, 4;
	add.s64 	%rd52, %rd2, %rd51;
	st.global.u32 	[%rd52], %r88;
	add.s32 	%r123, %r25, 3;
$L__BB3_25:
	sub.s32 	%r91, %r79, %r25;
	setp.lt.u32 	%p25, %r91, 3;
	@%p25 bra 	$L__BB3_28;
	sub.s32 	%r125, %r123, %r79;
	add.s32 	%r124, %r123, -1;
$L__BB3_27:
	add.s32 	%r92, %r124, 1;
	mul.wide.s32 	%rd53, %r92, 4;
	add.s64 	%rd54, %rd1, %rd53;
	ld.global.u32 	%r93, [%rd54+52992];
	atom.global.add.u32 	%r94, [%rd6+4], 1;
	add.s32 	%r95, %r94, %r13;
	mul.wide.s32 	%rd55, %r95, 4;
	add.s64 	%rd56, %rd2, %rd55;
	st.global.u32 	[%rd56], %r93;
	ld.global.u32 	%r96, [%rd54+52996];
	atom.global.add.u32 	%r97, [%rd6+4], 1;
	add.s32 	%r98, %r97, %r13;
	mul.wide.s32 	%rd57, %r98, 4;
	add.s64 	%rd58, %rd2, %rd57;
	st.global.u32 	[%rd58], %r96;
	ld.global.u32 	%r99, [%rd54+53000];
	atom.global.add.u32 	%r100, [%rd6+4], 1;
	add.s32 	%r101, %r100, %r13;
	mul.wide.s32 	%rd59, %r101, 4;
	add.s64 	%rd60, %rd2, %rd59;
	st.global.u32 	[%rd60], %r99;
	ld.global.u32 	%r102, [%rd54+53004];
	atom.global.add.u32 	%r103, [%rd6+4], 1;
	add.s32 	%r104, %r103, %r13;
	mul.wide.s32 	%rd61, %r104, 4;
	add.s64 	%rd62, %rd2, %rd61;
	st.global.u32 	[%rd62], %r102;
	add.s32 	%r125, %r125, 4;
	add.s32 	%r124, %r124, 4;
	setp.ne.s32 	%p26, %r125, 1;
	@%p26 bra 	$L__BB3_27;
$L__BB3_28:
	add.s32 	%r121, %r19, 1;
	setp.ne.s32 	%p27, %r19, %r17;
	@%p27 bra 	$L__BB3_15;
$L__BB3_29:
	setp.ne.s32 	%p28, %r2, 0;
	@%p28 bra 	$L__BB3_31;
	ld.shared.u32 	%r105, [%r14];
	st.global.u32 	[%rd6], %r105;
$L__BB3_31:
	add.s32 	%r120, %r120, 1;
	ld.shared.u32 	%r106, [_ZZ38run_think_hybrid_single_step_embeddingiiPvS_mPiS0_S0_E13n_vertex_load];
	setp.lt.s32 	%p29, %r120, %r106;
	@%p29 bra 	$L__BB3_11;
	bra.uni 	$L__BB3_42;
$L__BB3_32:
	mov.u32 	%r40, %ctaid.x;
	shl.b32 	%r41, %r40, 1;
	mul.wide.u32 	%rd63, %r41, 4;
	add.s64 	%rd64, %rd4, %rd63;
	ld.global.u32 	%r42, [%rd64];
	ld.global.u32 	%r126, [%rd1+89288];
	setp.lt.s32 	%p30, %r40, %r126;
	@%p30 bra 	$L__BB3_34;
	add.u64 	%rd65, %SP, 0;
	add.u64 	%rd66, %SPL, 0;
	st.local.v2.u32 	[%rd66], {%r40, %r126};
	mov.u64 	%rd67, $str$5;
	cvta.global.u64 	%rd68, %rd67;
	{ // callseq 31, 0
	.param .b64 param0;
	st.param.b64 	[param0], %rd68;
	.param .b64 param1;
	st.param.b64 	[param1], %rd65;
	.param .b32 retval0;
	call.uni (retval0), 
	vprintf, 
	(
	param0, 
	param1
	);
	ld.param.b32 	%r107, [retval0];
	} // callseq 31
	mov.u64 	%rd69, $str$6;
	cvta.global.u64 	%rd70, %rd69;
	mov.u64 	%rd71, $str$1;
	cvta.global.u64 	%rd72, %rd71;
	mov.u64 	%rd73, __unnamed_1;
	cvta.global.u64 	%rd74, %rd73;
	{ // callseq 32, 0
	.param .b64 param0;
	st.param.b64 	[param0], %rd70;
	.param .b64 param1;
	st.param.b64 	[param1], %rd72;
	.param .b32 param2;
	st.param.b32 	[param2], 214;
	.param .b64 param3;
	st.param.b64 	[param3], %rd74;
	.param .b64 param4;
	st.param.b64 	[param4], 1;
	call.uni 
	__assertfail, 
	(
	param0, 
	param1, 
	param2, 
	param3, 
	param4
	);
	} // callseq 32
	ld.global.u32 	%r126, [%rd1+89288];
$L__BB3_34:
	mul.wide.u32 	%rd75, %r40, 16;
	add.s64 	%rd76, %rd1, %rd75;
	add.s64 	%rd9, %rd76, 8;
	ld.global.u32 	%r46, [%rd76+8];
	setp.lt.s32 	%p31, %r40, %r126;
	@%p31 bra 	$L__BB3_36;
	mov.u64 	%rd77, $str$7;
	cvta.global.u64 	%rd78, %rd77;
	mov.u64 	%rd79, $str$1;
	cvta.global.u64 	%rd80, %rd79;
	mov.u64 	%rd81, __unnamed_2;
	cvta.global.u64 	%rd82, %rd81;
	{ // callseq 33, 0
	.param .b64 param0;
	st.param.b64 	[param0], %rd78;
	.param .b64 param1;
	st.param.b64 	[param1], %rd80;
	.param .b32 param2;
	st.param.b32 	[param2], 222;
	.param .b64 param3;
	st.param.b64 	[param3], %rd82;
	.param .b64 param4;
	st.param.b64 	[param4], 1;
	call.uni 
	__assertfail, 
	(
	param0, 
	param1, 
	param2, 
	param3, 
	param4
	);
	} // callseq 33
$L__BB3_36:
	ld.global.u32 	%r109, [%rd9+4];
	sub.s32 	%r47, %r109, %r46;
	setp.eq.s32 	%p32, %r109, -1;
	@%p32 bra 	$L__BB3_42;
	add.s32 	%r110, %r47, 1;
	add.s64 	%rd10, %rd3, %rd63;
	mov.u32 	%r48, %ntid.x;
	div.u32 	%r49, %r110, %r48;
	setp.eq.s32 	%p33, %r49, -1;
	@%p33 bra 	$L__BB3_41;
	mov.b32 	%r127, 0;
	mov.u32 	%r50, %tid.x;
$L__BB3_39:
	mad.lo.s32 	%r52, %r127, %r48, %r50;
	setp.gt.s32 	%p34, %r52, %r47;
	@%p34 bra 	$L__BB3_42;
	add.s32 	%r112, %r52, %r46;
	mul.wide.s32 	%rd84, %r112, 4;
	add.s64 	%rd85, %rd1, %rd84;
	ld.global.u32 	%r113, [%rd85+52992];
	atom.global.add.u32 	%r114, [%rd10+4], 1;
	add.s32 	%r115, %r114, %r42;
	mul.wide.s32 	%rd86, %r115, 4;
	add.s64 	%rd87, %rd2, %rd86;
	st.global.u32 	[%rd87], %r113;
	add.s32 	%r53, %r127, 1;
	setp.ne.s32 	%p35, %r127, %r49;
	mov.u32 	%r127, %r53;
	@%p35 bra 	$L__BB3_39;
$L__BB3_41:
	mov.b32 	%r116, 0;
	st.global.u32 	[%rd10], %r116;
$L__BB3_42:
	ret;

}
	// .globl	_Z44run_think_like_an_edge_single_step_embeddingiiPvS_mPiS0_mS0_S0_S0_
.visible .entry _Z44run_think_like_an_edge_single_step_embeddingiiPvS_mPiS0_mS0_S0_S0_(
	.param .u32 _Z44run_think_like_an_edge_single_step_embeddingiiPvS_mPiS0_mS0_S0_S0__param_0,
	.param .u32 _Z44run_think_like_an_edge_single_step_embeddingiiPvS_mPiS0_mS0_S0_S0__param_1,
	.param .u64 .ptr .align 1 _Z44run_think_like_an_edge_single_step_embeddingiiPvS_mPiS0_mS0_S0_S0__param_2,
	.param .u64 .ptr .align 1 _Z44run_think_like_an_edge_single_step_embeddingiiPvS_mPiS0_mS0_S0_S0__param_3,
	.param .u64 _Z44run_think_like_an_edge_single_step_embeddingiiPvS_mPiS0_mS0_S0_S0__param_4,
	.param .u64 .ptr .align 1 _Z44run_think_like_an_edge_single_step_embeddingiiPvS_mPiS0_mS0_S0_S0__param_5,
	.param .u64 .ptr .align 1 _Z44run_think_like_an_edge_single_step_embeddingiiPvS_mPiS0_mS0_S0_S0__param_6,
	.param .u64 _Z44run_think_like_an_edge_single_step_embeddingiiPvS_mPiS0_mS0_S0_S0__param_7,
	.param .u64 .ptr .align 1 _Z44run_think_like_an_edge_single_step_embeddingiiPvS_mPiS0_mS0_S0_S0__param_8,
	.param .u64 .ptr .align 1 _Z44run_think_like_an_edge_single_step_embeddingiiPvS_mPiS0_mS0_S0_S0__param_9,
	.param .u64 .ptr .align 1 _Z44run_think_like_an_edge_single_step_embeddingiiPvS_mPiS0_mS0_S0_S0__param_10
)
{
	.local .align 8 .b8 	__local_depot4[8];
	.reg .b64 	%SP;
	.reg .b64 	%SPL;
	.reg .pred 	%p<39>;
	.reg .b32 	%r<195>;
	.reg .b64 	%rd<148>;

	mov.u64 	%SPL, __local_depot4;
	cvta.local.u64 	%SP, %SPL;
	ld.param.u64 	%rd17, [_Z44run_think_like_an_edge_single_step_embeddingiiPvS_mPiS0_mS0_S0_S0__param_2];
	ld.param.u64 	%rd18, [_Z44run_think_like_an_edge_single_step_embeddingiiPvS_mPiS0_mS0_S0_S0__param_3];
	ld.param.u64 	%rd19, [_Z44run_think_like_an_edge_single_step_embeddingiiPvS_mPiS0_mS0_S0_S0__param_5];
	ld.param.u64 	%rd20, [_Z44run_think_like_an_edge_single_step_embeddingiiPvS_mPiS0_mS0_S0_S0__param_6];
	ld.param.u64 	%rd21, [_Z44run_think_like_an_edge_single_step_embeddingiiPvS_mPiS0_mS0_S0_S0__param_7];
	ld.param.u64 	%rd22, [_Z44run_think_like_an_edge_single_step_embeddingiiPvS_mPiS0_mS0_S0_S0__param_9];
	ld.param.u64 	%rd23, [_Z44run_think_like_an_edge_single_step_embeddingiiPvS_mPiS0_mS0_S0_S0__param_10];
	cvta.to.global.u64 	%rd1, %rd17;
	cvta.to.global.u64 	%rd2, %rd22;
	cvta.to.global.u64 	%rd3, %rd23;
	cvta.to.global.u64 	%rd4, %rd20;
	cvta.to.global.u64 	%rd5, %rd18;
	cvta.to.global.u64 	%rd6, %rd19;
	mov.u32 	%r70, %ctaid.x;
	mov.u32 	%r71, %ntid.x;
	mov.u32 	%r72, %tid.x;
	mad.lo.s32 	%r1, %r70, %r71, %r72;
	cvt.s64.s32 	%rd7, %r1;
	setp.le.u64 	%p1, %rd21, %rd7;
	@%p1 bra 	$L__BB4_38;
	ld.param.u32 	%r171, [_Z44run_think_like_an_edge_single_step_embeddingiiPvS_mPiS0_mS0_S0_S0__param_1];
	setp.eq.s32 	%p2, %r171, 0;
	@%p2 bra 	$L__BB4_20;
	ld.param.u64 	%rd147, [_Z44run_think_like_an_edge_single_step_embeddingiiPvS_mPiS0_mS0_S0_S0__param_8];
	shl.b32 	%r73, %r1, 1;
	cvta.to.global.u64 	%rd24, %rd147;
	mul.wide.s32 	%rd25, %r73, 4;
	add.s64 	%rd26, %rd24, %rd25;
	ld.global.u32 	%r74, [%rd26];
	ld.global.u32 	%r2, [%rd26+4];
	shl.b32 	%r75, %r2, 1;
	mul.wide.s32 	%rd27, %r75, 4;
	add.s64 	%rd28, %rd6, %rd27;
	ld.global.u32 	%r3, [%rd28];
	mul.wide.s32 	%rd29, %r74, 4;
	add.s64 	%rd30, %rd5, %rd29;
	ld.global.u32 	%r4, [%rd30];
	ld.global.u32 	%r173, [%rd1+89288];
	setp.lt.s32 	%p3, %r4, %r173;
	setp.gt.s32 	%p4, %r4, -1;
	and.pred  	%p5, %p4, %p3;
	@%p5 bra 	$L__BB4_4;
	add.u64 	%rd31, %SP, 0;
	add.u64 	%rd32, %SPL, 0;
	st.local.v2.u32 	[%rd32], {%r4, %r173};
	mov.u64 	%rd33, $str$5;
	cvta.global.u64 	%rd34, %rd33;
	{ // callseq 34, 0
	.param .b64 param0;
	st.param.b64 	[param0], %rd34;
	.param .b64 param1;
	st.param.b64 	[param1], %rd31;
	.param .b32 retval0;
	call.uni (retval0), 
	vprintf, 
	(
	param0, 
	param1
	);
	ld.param.b32 	%r76, [retval0];
	} // callseq 34
	mov.u64 	%rd35, $str$6;
	cvta.global.u64 	%rd36, %rd35;
	mov.u64 	%rd37, $str$1;
	cvta.global.u64 	%rd38, %rd37;
	mov.u64 	%rd39, __unnamed_1;
	cvta.global.u64 	%rd40, %rd39;
	{ // callseq 35, 0
	.param .b64 param0;
	st.param.b64 	[param0], %rd36;
	.param .b64 param1;
	st.param.b64 	[param1], %rd38;
	.param .b32 param2;
	st.param.b32 	[param2], 214;
	.param .b64 param3;
	st.param.b64 	[param3], %rd40;
	.param .b64 param4;
	st.param.b64 	[param4], 1;
	call.uni 
	__assertfail, 
	(
	param0, 
	param1, 
	param2, 
	param3, 
	param4
	);
	} // callseq 35
	ld.global.u32 	%r173, [%rd1+89288];
$L__BB4_4:
	mul.wide.s32 	%rd41, %r4, 16;
	add.s64 	%rd42, %rd1, %rd41;
	add.s64 	%rd8, %rd42, 8;
	ld.global.u32 	%r181, [%rd42+8];
	setp.lt.s32 	%p6, %r4, %r173;
	setp.gt.s32 	%p7, %r4, -1;
	and.pred  	%p8, %p7, %p6;
	@%p8 bra 	$L__BB4_6;
	mov.u64 	%rd43, $str$7;
	cvta.global.u64 	%rd44, %rd43;
	mov.u64 	%rd45, $str$1;
	cvta.global.u64 	%rd46, %rd45;
	mov.u64 	%rd47, __unnamed_2;
	cvta.global.u64 	%rd48, %rd47;
	{ // callseq 36, 0
	.param .b64 param0;
	st.param.b64 	[param0], %rd44;
	.param .b64 param1;
	st.param.b64 	[param1], %rd46;
	.param .b32 param2;
	st.param.b32 	[param2], 222;
	.param .b64 param3;
	st.param.b64 	[param3], %rd48;
	.param .b64 param4;
	st.param.b64 	[param4], 1;
	call.uni 
	__assertfail, 
	(
	param0, 
	param1, 
	param2, 
	param3, 
	param4
	);
	} // callseq 36
$L__BB4_6:
	ld.global.u32 	%r78, [%rd8+4];
	setp.eq.s32 	%p9, %r78, -1;
	setp.lt.s32 	%p10, %r78, %r181;
	or.pred  	%p11, %p9, %p10;
	@%p11 bra 	$L__BB4_38;
	ld.param.u32 	%r172, [_Z44run_think_like_an_edge_single_step_embeddingiiPvS_mPiS0_mS0_S0_S0__param_1];
	ld.param.u32 	%r169, [_Z44run_think_like_an_edge_single_step_embeddingiiPvS_mPiS0_mS0_S0_S0__param_0];
	mul.wide.s32 	%rd49, %r2, 4;
	add.s64 	%rd9, %rd4, %rd49;
	setp.ge.s32 	%p12, %r172, %r169;
	@%p12 bra 	$L__BB4_14;
	sub.s32 	%r98, %r78, %r181;
	add.s32 	%r99, %r98, 1;
	and.b32  	%r10, %r99, 3;
	setp.eq.s32 	%p17, %r10, 0;
	@%p17 bra 	$L__BB4_11;
	add.s64 	%rd10, %rd1, 52992;
	neg.s32 	%r174, %r10;
$L__BB4_10:
	.pragma "nounroll";
	mul.wide.s32 	%rd64, %r181, 4;
	add.s64 	%rd65, %rd10, %rd64;
	ld.global.u32 	%r100, [%rd65];
	atom.global.add.u32 	%r101, [%rd9], 1;
	add.s32 	%r102, %r101, %r3;
	mul.wide.s32 	%rd66, %r102, 4;
	add.s64 	%rd67, %rd5, %rd66;
	st.global.u32 	[%rd67], %r100;
	atom.global.add.u32 	%r103, [%rd3], 2;
	mul.wide.s32 	%rd68, %r103, 4;
	add.s64 	%rd69, %rd2, %rd68;
	st.global.u32 	[%rd69], %r102;
	st.global.u32 	[%rd69+4], %r2;
	add.s32 	%r181, %r181, 1;
	add.s32 	%r174, %r174, 1;
	setp.ne.s32 	%p18, %r174, 0;
	@%p18 bra 	$L__BB4_10;
$L__BB4_11:
	setp.lt.u32 	%p19, %r98, 3;
	@%p19 bra 	$L__BB4_38;
	sub.s32 	%r178, %r181, %r78;
	add.s32 	%r177, %r181, -1;
$L__BB4_13:
	add.s32 	%r105, %r177, 1;
	mul.wide.s32 	%rd70, %r105, 4;
	add.s64 	%rd71, %rd1, %rd70;
	ld.global.u32 	%r106, [%rd71+52992];
	atom.global.add.u32 	%r107, [%rd9], 1;
	add.s32 	%r108, %r107, %r3;
	mul.wide.s32 	%rd72, %r108, 4;
	add.s64 	%rd73, %rd5, %rd72;
	st.global.u32 	[%rd73], %r106;
	atom.global.add.u32 	%r109, [%rd3], 2;
	mul.wide.s32 	%rd74, %r109, 4;
	add.s64 	%rd75, %rd2, %rd74;
	st.global.u32 	[%rd75], %r108;
	st.global.u32 	[%rd75+4], %r2;
	ld.global.u32 	%r110, [%rd71+52996];
	atom.global.add.u32 	%r111, [%rd9], 1;
	add.s32 	%r112, %r111, %r3;
	mul.wide.s32 	%rd76, %r112, 4;
	add.s64 	%rd77, %rd5, %rd76;
	st.global.u32 	[%rd77], %r110;
	atom.global.add.u32 	%r113, [%rd3], 2;
	mul.wide.s32 	%rd78, %r113, 4;
	add.s64 	%rd79, %rd2, %rd78;
	st.global.u32 	[%rd79], %r112;
	st.global.u32 	[%rd79+4], %r2;
	ld.global.u32 	%r114, [%rd71+53000];
	atom.global.add.u32 	%r115, [%rd9], 1;
	add.s32 	%r116, %r115, %r3;
	mul.wide.s32 	%rd80, %r116, 4;
	add.s64 	%rd81, %rd5, %rd80;
	st.global.u32 	[%rd81], %r114;
	atom.global.add.u32 	%r117, [%rd3], 2;
	mul.wide.s32 	%rd82, %r117, 4;
	add.s64 	%rd83, %rd2, %rd82;
	st.global.u32 	[%rd83], %r116;
	st.global.u32 	[%rd83+4], %r2;
	ld.global.u32 	%r118, [%rd71+53004];
	atom.global.add.u32 	%r119, [%rd9], 1;
	add.s32 	%r120, %r119, %r3;
	mul.wide.s32 	%rd84, %r120, 4;
	add.s64 	%rd85, %rd5, %rd84;
	st.global.u32 	[%rd85], %r118;
	atom.global.add.u32 	%r121, [%rd3], 2;
	mul.wide.s32 	%rd86, %r121, 4;
	add.s64 	%rd87, %rd2, %rd86;
	st.global.u32 	[%rd87], %r120;
	st.global.u32 	[%rd87+4], %r2;
	add.s32 	%r178, %r178, 4;
	add.s32 	%r177, %r177, 4;
	setp.eq.s32 	%p20, %r178, 1;
	@%p20 bra 	$L__BB4_38;
	bra.uni 	$L__BB4_13;
$L__BB4_14:
	sub.s32 	%r79, %r78, %r181;
	add.s32 	%r80, %r79, 1;
	and.b32  	%r23, %r80, 3;
	setp.eq.s32 	%p13, %r23, 0;
	@%p13 bra 	$L__BB4_17;
	add.s64 	%rd11, %rd1, 52992;
	neg.s32 	%r179, %r23;
$L__BB4_16:
	.pragma "nounroll";
	mul.wide.s32 	%rd50, %r181, 4;
	add.s64 	%rd51, %rd11, %rd50;
	ld.global.u32 	%r81, [%rd51];
	atom.global.add.u32 	%r82, [%rd9], 1;
	add.s32 	%r83, %r82, %r3;
	mul.wide.s32 	%rd52, %r83, 4;
	add.s64 	%rd53, %rd5, %rd52;
	st.global.u32 	[%rd53], %r81;
	add.s32 	%r181, %r181, 1;
	add.s32 	%r179, %r179, 1;
	setp.ne.s32 	%p14, %r179, 0;
	@%p14 bra 	$L__BB4_16;
$L__BB4_17:
	setp.lt.u32 	%p15, %r79, 3;
	@%p15 bra 	$L__BB4_38;
	sub.s32 	%r183, %r181, %r78;
	add.s32 	%r182, %r181, -1;
$L__BB4_19:
	add.s32 	%r85, %r182, 1;
	mul.wide.s32 	%rd54, %r85, 4;
	add.s64 	%rd55, %rd1, %rd54;
	ld.global.u32 	%r86, [%rd55+52992];
	atom.global.add.u32 	%r87, [%rd9], 1;
	add.s32 	%r88, %r87, %r3;
	mul.wide.s32 	%rd56, %r88, 4;
	add.s64 	%rd57, %rd5, %rd56;
	st.global.u32 	[%rd57], %r86;
	ld.global.u32 	%r89, [%rd55+52996];
	atom.global.add.u32 	%r90, [%rd9], 1;
	add.s32 	%r91, %r90, %r3;
	mul.wide.s32 	%rd58, %r91, 4;
	add.s64 	%rd59, %rd5, %rd58;
	st.global.u32 	[%rd59], %r89;
	ld.global.u32 	%r92, [%rd55+53000];
	atom.global.add.u32 	%r93, [%rd9], 1;
	add.s32 	%r94, %r93, %r3;
	mul.wide.s32 	%rd60, %r94, 4;
	add.s64 	%rd61, %rd5, %rd60;
	st.global.u32 	[%rd61], %r92;
	ld.global.u32 	%r95, [%rd55+53004];
	atom.global.add.u32 	%r96, [%rd9], 1;
	add.s32 	%r97, %r96, %r3;
	mul.wide.s32 	%rd62, %r97, 4;
	add.s64 	%rd63, %rd5, %rd62;
	st.global.u32 	[%rd63], %r95;
	add.s32 	%r183, %r183, 4;
	add.s32 	%r182, %r182, 4;
	setp.eq.s32 	%p16, %r183, 1;
	@%p16 bra 	$L__BB4_38;
	bra.uni 	$L__BB4_19;
$L__BB4_20:
	shl.b32 	%r122, %r1, 1;
	mul.wide.s32 	%rd88, %r122, 4;
	add.s64 	%rd89, %rd6, %rd88;
	ld.global.u32 	%r36, [%rd89];
	ld.global.u32 	%r184, [%rd1+89288];
	setp.lt.s32 	%p21, %r1, %r184;
	setp.gt.s32 	%p22, %r1, -1;
	and.pred  	%p23, %p22, %p21;
	@%p23 bra 	$L__BB4_22;
	add.u64 	%rd90, %SP, 0;
	add.u64 	%rd91, %SPL, 0;
	st.local.v2.u32 	[%rd91], {%r1, %r184};
	mov.u64 	%rd92, $str$5;
	cvta.global.u64 	%rd93, %rd92;
	{ // callseq 37, 0
	.param .b64 param0;
	st.param.b64 	[param0], %rd93;
	.param .b64 param1;
	st.param.b64 	[param1], %rd90;
	.param .b32 retval0;
	call.uni (retval0), 
	vprintf, 
	(
	param0, 
	param1
	);
	ld.param.b32 	%r123, [retval0];
	} // callseq 37
	mov.u64 	%rd94, $str$6;
	cvta.global.u64 	%rd95, %rd94;
	mov.u64 	%rd96, $str$1;
	cvta.global.u64 	%rd97, %rd96;
	mov.u64 	%rd98, __unnamed_1;
	cvta.global.u64 	%rd99, %rd98;
	{ // callseq 38, 0
	.param .b64 param0;
	st.param.b64 	[param0], %rd95;
	.param .b64 param1;
	st.param.b64 	[param1], %rd97;
	.param .b32 param2;
	st.param.b32 	[param2], 214;
	.param .b64 param3;
	st.param.b64 	[param3], %rd99;
	.param .b64 param4;
	st.param.b64 	[param4], 1;
	call.uni 
	__assertfail, 
	(
	param0, 
	param1, 
	param2, 
	param3, 
	param4
	);
	} // callseq 38
	ld.global.u32 	%r184, [%rd1+89288];
$L__BB4_22:
	shl.b64 	%rd100, %rd7, 4;
	add.s64 	%rd101, %rd1, %rd100;
	add.s64 	%rd12, %rd101, 8;
	ld.global.u32 	%r192, [%rd101+8];
	setp.lt.s32 	%p24, %r1, %r184;
	setp.gt.s32 	%p25, %r1, -1;
	and.pred  	%p26, %p25, %p24;
	@%p26 bra 	$L__BB4_24;
	mov.u64 	%rd102, $str$7;
	cvta.global.u64 	%rd103, %rd102;
	mov.u64 	%rd104, $str$1;
	cvta.global.u64 	%rd105, %rd104;
	mov.u64 	%rd106, __unnamed_2;
	cvta.global.u64 	%rd107, %rd106;
	{ // callseq 39, 0
	.param .b64 param0;
	st.param.b64 	[param0], %rd103;
	.param .b64 param1;
	st.param.b64 	[param1], %rd105;
	.param .b32 param2;
	st.param.b32 	[param2], 222;
	.param .b64 param3;
	st.param.b64 	[param3], %rd107;
	.param .b64 param4;
	st.param.b64 	[param4], 1;
	call.uni 
	__assertfail, 
	(
	param0, 
	param1, 
	param2, 
	param3, 
	param4
	);
	} // callseq 39
$L__BB4_24:
	ld.global.u32 	%r125, [%rd12+4];
	setp.eq.s32 	%p27, %r192, -1;
	setp.lt.s32 	%p28, %r125, %r192;
	or.pred  	%p29, %p27, %p28;
	@%p29 bra 	$L__BB4_38;
	ld.param.u32 	%r170, [_Z44run_think_like_an_edge_single_step_embeddingiiPvS_mPiS0_mS0_S0_S0__param_0];
	shl.b64 	%rd108, %rd7, 2;
	add.s64 	%rd13, %rd4, %rd108;
	setp.lt.s32 	%p30, %r170, 1;
	@%p30 bra 	$L__BB4_32;
	sub.s32 	%r145, %r125, %r192;
	add.s32 	%r146, %r145, 1;
	and.b32  	%r42, %r146, 3;
	setp.eq.s32 	%p35, %r42, 0;
	@%p35 bra 	$L__BB4_29;
	add.s64 	%rd14, %rd1, 52992;
	neg.s32 	%r185, %r42;
$L__BB4_28:
	.pragma "nounroll";
	mul.wide.s32 	%rd123, %r192, 4;
	add.s64 	%rd124, %rd14, %rd123;
	ld.global.u32 	%r147, [%rd124];
	atom.global.add.u32 	%r148, [%rd13], 1;
	add.s32 	%r149, %r148, %r36;
	mul.wide.s32 	%rd125, %r149, 4;
	add.s64 	%rd126, %rd5, %rd125;
	st.global.u32 	[%rd126], %r147;
	atom.global.add.u32 	%r150, [%rd3], 2;
	mul.wide.s32 	%rd127, %r150, 4;
	add.s64 	%rd128, %rd2, %rd127;
	st.global.u32 	[%rd128], %r149;
	st.global.u32 	[%rd128+4], %r1;
	add.s32 	%r192, %r192, 1;
	add.s32 	%r185, %r185, 1;
	setp.ne.s32 	%p36, %r185, 0;
	@%p36 bra 	$L__BB4_28;
$L__BB4_29:
	setp.lt.u32 	%p37, %r145, 3;
	@%p37 bra 	$L__BB4_38;
	sub.s32 	%r189, %r192, %r125;
	add.s32 	%r188, %r192, -1;
$L__BB4_31:
	add.s32 	%r152, %r188, 1;
	mul.wide.s32 	%rd129, %r152, 4;
	add.s64 	%rd130, %rd1, %rd129;
	ld.global.u32 	%r153, [%rd130+52992];
	atom.global.add.u32 	%r154, [%rd13], 1;
	add.s32 	%r155, %r154, %r36;
	mul.wide.s32 	%rd131, %r155, 4;
	add.s64 	%rd132, %rd5, %rd131;
	st.global.u32 	[%rd132], %r153;
	atom.global.add.u32 	%r156, [%rd3], 2;
	mul.wide.s32 	%rd133, %r156, 4;
	add.s64 	%rd134, %rd2, %rd133;
	st.global.u32 	[%rd134], %r155;
	st.global.u32 	[%rd134+4], %r1;
	ld.global.u32 	%r157, [%rd130+52996];
	atom.global.add.u32 	%r158, [%rd13], 1;
	add.s32 	%r159, %r158, %r36;
	mul.wide.s32 	%rd135, %r159, 4;
	add.s64 	%rd136, %rd5, %rd135;
	st.global.u32 	[%rd136], %r157;
	atom.global.add.u32 	%r160, [%rd3], 2;
	mul.wide.s32 	%rd137, %r160, 4;
	add.s64 	%rd138, %rd2, %rd137;
	st.global.u32 	[%rd138], %r159;
	st.global.u32 	[%rd138+4], %r1;
	ld.global.u32 	%r161, [%rd130+53000];
	atom.global.add.u32 	%r162, [%rd13], 1;
	add.s32 	%r163, %r162, %r36;
	mul.wide.s32 	%rd139, %r163, 4;
	add.s64 	%rd140, %rd5, %rd139;
	st.global.u32 	[%rd140], %r161;
	atom.global.add.u32 	%r164, [%rd3], 2;
	mul.wide.s32 	%rd141, %r164, 4;
	add.s64 	%rd142, %rd2, %rd141;
	st.global.u32 	[%rd142], %r163;
	st.global.u32 	[%rd142+4], %r1;
	ld.global.u32 	%r165, [%rd130+53004];
	atom.global.add.u32 	%r166, [%rd13], 1;
	add.s32 	%r167, %r166, %r36;
	mul.wide.s32 	%rd143, %r167, 4;
	add.s64 	%rd144, %rd5, %rd143;
	st.global.u32 	[%rd144], %r165;
	atom.global.add.u32 	%r168, [%rd3], 2;
	mul.wide.s32 	%rd145, %r168, 4;
	add.s64 	%rd146, %rd2, %rd145;
	st.global.u32 	[%rd146], %r167;
	st.global.u32 	[%rd146+4], %r1;
	add.s32 	%r189, %r189, 4;
	add.s32 	%r188, %r188, 4;
	setp.eq.s32 	%p38, %r189, 1;
	@%p38 bra 	$L__BB4_38;
	bra.uni 	$L__BB4_31;
$L__BB4_32:
	sub.s32 	%r126, %r125, %r192;
	add.s32 	%r127, %r126, 1;
	and.b32  	%r55, %r127, 3;
	setp.eq.s32 	%p31, %r55, 0;
	@%p31 bra 	$L__BB4_35;
	add.s64 	%rd15, %rd1, 52992;
	neg.s32 	%r190, %r55;
$L__BB4_34:
	.pragma "nounroll";
	mul.wide.s32 	%rd109, %r192, 4;
	add.s64 	%rd110, %rd15, %rd109;
	ld.global.u32 	%r128, [%rd110];
	atom.global.add.u32 	%r129, [%rd13], 1;
	add.s32 	%r130, %r129, %r36;
	mul.wide.s32 	%rd111, %r130, 4;
	add.s64 	%rd112, %rd5, %rd111;
	st.global.u32 	[%rd112], %r128;
	add.s32 	%r192, %r192, 1;
	add.s32 	%r190, %r190, 1;
	setp.ne.s32 	%p32, %r190, 0;
	@%p32 bra 	$L__BB4_34;
$L__BB4_35:
	setp.lt.u32 	%p33, %r126, 3;
	@%p33 bra 	$L__BB4_38;
	sub.s32 	%r194, %r192, %r125;
	add.s32 	%r193, %r192, -1;
$L__BB4_37:
	add.s32 	%r132, %r193, 1;
	mul.wide.s32 	%rd113, %r132, 4;
	add.s64 	%rd114, %rd1, %rd113;
	ld.global.u32 	%r133, [%rd114+52992];
	atom.global.add.u32 	%r134, [%rd13], 1;
	add.s32 	%r135, %r134, %r36;
	mul.wide.s32 	%rd115, %r135, 4;
	add.s64 	%rd116, %rd5, %rd115;
	st.global.u32 	[%rd116], %r133;
	ld.global.u32 	%r136, [%rd114+52996];
	atom.global.add.u32 	%r137, [%rd13], 1;
	add.s32 	%r138, %r137, %r36;
	mul.wide.s32 	%rd117, %r138, 4;
	add.s64 	%rd118, %rd5, %rd117;
	st.global.u32 	[%rd118], %r136;
	ld.global.u32 	%r139, [%rd114+53000];
	atom.global.add.u32 	%r140, [%rd13], 1;
	add.s32 	%r141, %r140, %r36;
	mul.wide.s32 	%rd119, %r141, 4;
	add.s64 	%rd120, %rd5, %rd119;
	st.global.u32 	[%rd120], %r139;
	ld.global.u32 	%r142, [%rd114+53004];
	atom.global.add.u32 	%r143, [%rd13], 1;
	add.s32 	%r144, %r143, %r36;
	mul.wide.s32 	%rd121, %r144, 4;
	add.s64 	%rd122, %rd5, %rd121;
	st.global.u32 	[%rd122], %r142;
	add.s32 	%r194, %r194, 4;
	add.s32 	%r193, %r193, 4;
	setp.ne.s32 	%p34, %r194, 1;
	@%p34 bra 	$L__BB4_37;
$L__BB4_38:
	ret;

}


// ===== COMPILED SASS (sm_100) =====

	.target	sm_100

	.elftype	@"ET_EXEC"


//--------------------- .note.nv.tkinfo           --------------------------
	.section	.note.nv.tkinfo,"",@"SHT_NOTE"
	.sectionflags	@"SHF_NOTE_NV_TKINFO"
	.tkinfo
        /*0018*/ 	.word	0x00000002
        /*0030*/ 	.string	""
        /*0030*/ 	.string	"ptxas"
        /*0030*/ 	.string	"Cuda compilation tools, release 13.0, V13.0.88"
        /*0030*/ 	.string	"Build cuda_13.0.r13.0/compiler.36424714_0"
        /*0030*/ 	.string	"-arch sm_100 -m 64 "



//--------------------- .note.nv.cuinfo           --------------------------
	.section	.note.nv.cuinfo,"",@"SHT_NOTE"
	.sectionflags	@"SHF_NOTE_NV_CUINFO"
        /*0018*/ 	.short	0x0002
        /*001a*/ 	.short	0x0064
        /*001c*/ 	.short	0x0082
	.zero		2


//--------------------- .nv.info                  --------------------------
	.section	.nv.info,"",@"SHT_CUDA_INFO"
	.align	4


	//----- nvinfo : EIATTR_REGCOUNT
	.align		4
        /*0000*/ 	.byte	0x04, 0x2f
        /*0002*/ 	.short	(.L_21 - .L_20)
	.align		4
.L_20:
        /*0004*/ 	.word	index@(_Z41get_max_lengths_for_embeddings_first_iterPvS_mS_iPyS_)
        /*0008*/ 	.word	0x00000020


	//----- nvinfo : EIATTR_FRAME_SIZE
	.align		4
.L_21:
        /*000c*/ 	.byte	0x04, 0x11
        /*000e*/ 	.short	(.L_23 - .L_22)
	.align		4
.L_22:
        /*0010*/ 	.word	index@(_Z41get_max_lengths_for_embeddings_first_iterPvS_mS_iPyS_)
        /*0014*/ 	.word	0x00000008


	//----- nvinfo : EIATTR_REGCOUNT
	.align		4
.L_23:
        /*0018*/ 	.byte	0x04, 0x2f
        /*001a*/ 	.short	(.L_25 - .L_24)
	.align		4
.L_24:
        /*001c*/ 	.word	index@(_Z42get_max_lengths_for_embeddings_single_stepPvS_mS_iPyS_S_S_)
        /*0020*/ 	.word	0x00000022


	//----- nvinfo : EIATTR_FRAME_SIZE
	.align		4
.L_25:
        /*0024*/ 	.byte	0x04, 0x11
        /*0026*/ 	.short	(.L_27 - .L_26)
	.align		4
.L_26:
        /*0028*/ 	.word	index@(_Z42get_max_lengths_for_embeddings_single_stepPvS_mS_iPyS_S_S_)
        /*002c*/ 	.word	0x00000008


	//----- nvinfo : EIATTR_REGCOUNT
	.align		4
.L_27:
        /*0030*/ 	.byte	0x04, 0x2f
        /*0032*/ 	.short	(.L_29 - .L_28)
	.align		4
.L_28:
        /*0034*/ 	.word	index@(_Z25run_single_step_embeddingiPvPiiS_mS_mS_mS_mS0_)
        /*0038*/ 	.word	0x00000026


	//----- nvinfo : EIATTR_FRAME_SIZE
	.align		4
.L_29:
        /*003c*/ 	.byte	0x04, 0x11
        /*003e*/ 	.short	(.L_31 - .L_30)
	.align		4
.L_30:
        /*0040*/ 	.word	index@(_Z25run_single_step_embeddingiPvPiiS_mS_mS_mS_mS0_)
        /*0044*/ 	.word	0x00000018


	//----- nvinfo : EIATTR_REGCOUNT
	.align		4
.L_31:
        /*0048*/ 	.byte	0x04, 0x2f
        /*004a*/ 	.short	(.L_33 - .L_32)
	.align		4
.L_32:
        /*004c*/ 	.word	index@(_Z38run_think_hybrid_single_step_embeddingiiPvS_mPiS0_S0_)
        /*0050*/ 	.word	0x00000022


	//----- nvinfo : EIATTR_FRAME_SIZE
	.align		4
.L_33:
        /*0054*/ 	.byte	0x04, 0x11
        /*0056*/ 	.short	(.L_35 - .L_34)
	.align		4
.L_34:
        /*0058*/ 	.word	index@(_Z38run_think_hybrid_single_step_embeddingiiPvS_mPiS0_S0_)
        /*005c*/ 	.word	0x00000008


	//----- nvinfo : EIATTR_REGCOUNT
	.align		4
.L_35:
        /*0060*/ 	.byte	0x04, 0x2f
        /*0062*/ 	.short	(.L_37 - .L_36)
	.align		4
.L_36:
        /*0064*/ 	.word	index@(_Z44run_think_like_an_edge_single_step_embeddingiiPvS_mPiS0_mS0_S0_S0_)
        /*0068*/ 	.word	0x00000020


	//----- nvinfo : EIATTR_FRAME_SIZE
	.align		4
.L_37:
        /*006c*/ 	.byte	0x04, 0x11
        /*006e*/ 	.short	(.L_39 - .L_38)
	.align		4
.L_38:
        /*0070*/ 	.word	index@(_Z44run_think_like_an_edge_single_step_embeddingiiPvS_mPiS0_mS0_S0_S0_)
        /*0074*/ 	.word	0x00000008


	//----- nvinfo : EIATTR_MIN_STACK_SIZE
	.align		4
.L_39:
        /*0078*/ 	.byte	0x04, 0x12
        /*007a*/ 	.short	(.L_41 - .L_40)
	.align		4
.L_40:
        /*007c*/ 	.word	index@(_Z44run_think_like_an_edge_single_step_embeddingiiPvS_mPiS0_mS0_S0_S0_)
        /*0080*/ 	.word	0x00000008


	//----- nvinfo : EIATTR_MIN_STACK_SIZE
	.align		4
.L_41:
        /*0084*/ 	.byte	0x04, 0x12
        /*0086*/ 	.short	(.L_43 - .L_42)
	.align		4
.L_42:
        /*0088*/ 	.word	index@(_Z38run_think_hybrid_single_step_embeddingiiPvS_mPiS0_S0_)
        /*008c*/ 	.word	0x00000008


	//----- nvinfo : EIATTR_MIN_STACK_SIZE
	.align		4
.L_43:
        /*0090*/ 	.byte	0x04, 0x12
        /*0092*/ 	.short	(.L_45 - .L_44)
	.align		4
.L_44:
        /*0094*/ 	.word	index@(_Z25run_single_step_embeddingiPvPiiS_mS_mS_mS_mS0_)
        /*0098*/ 	.word	0x00000018


	//----- nvinfo : EIATTR_MIN_STACK_SIZE
	.align		4
.L_45:
        /*009c*/ 	.byte	0x04, 0x12
        /*009e*/ 	.short	(.L_47 - .L_46)
	.align		4
.L_46:
        /*00a0*/ 	.word	index@(_Z42get_max_lengths_for_embeddings_single_stepPvS_mS_iPyS_S_S_)
        /*00a4*/ 	.word	0x00000008


	//----- nvinfo : EIATTR_MIN_STACK_SIZE
	.align		4
.L_47:
        /*00a8*/ 	.byte	0x04, 0x12
        /*00aa*/ 	.short	(.L_49 - .L_48)
	.align		4
.L_48:
        /*00ac*/ 	.word	index@(_Z41get_max_lengths_for_embeddings_first_iterPvS_mS_iPyS_)
        /*00b0*/ 	.word	0x00000008
.L_49:


//--------------------- .nv.compat                --------------------------
	.section	.nv.compat,"",@"SHT_CUDA_COMPAT_INFO"
	.align	4
        /*0000*/ 	.byte	0x02, 0x09, 0x00, 0x00, 0x02, 0x02, 0x01, 0x00, 0x02, 0x05, 0x05, 0x00, 0x03, 0x07, 0x01, 0x01
        /*0010*/ 	.byte	0x02, 0x03, 0x00, 0x00, 0x02, 0x06, 0x01, 0x00, 0x04, 0x0b, 0x08, 0x00, 0x09, 0x00, 0x00, 0x00
        /*0020*/ 	.byte	0x00, 0x00, 0x00, 0x00


//--------------------- .nv.info._Z44run_think_like_an_edge_single_step_embeddingiiPvS_mPiS0_mS0_S0_S0_ --------------------------
	.section	.nv.info._Z44run_think_like_an_edge_single_step_embeddingiiPvS_mPiS0_mS0_S0_S0_,"",@"SHT_CUDA_INFO"
	.sectionflags	@""
	.align	4


	//----- nvinfo : EIATTR_CUDA_API_VERSION
	.align		4
        /*0000*/ 	.byte	0x04, 0x37
        /*0002*/ 	.short	(.L_51 - .L_50)
.L_50:
        /*0004*/ 	.word	0x00000082


	//----- nvinfo : EIATTR_KPARAM_INFO
	.align		4
.L_51:
        /*0008*/ 	.byte	0x04, 0x17
        /*000a*/ 	.short	(.L_53 - .L_52)
.L_52:
        /*000c*/ 	.word	0x00000000
        /*0010*/ 	.short	0x000a
        /*0012*/ 	.short	0x0048
        /*0014*/ 	.byte	0x00, 0xf5, 0x21, 0x00


	//----- nvinfo : EIATTR_KPARAM_INFO
	.align		4
.L_53:
        /*0018*/ 	.byte	0x04, 0x17
        /*001a*/ 	.short	(.L_55 - .L_54)
.L_54:
        /*001c*/ 	.word	0x00000000
        /*0020*/ 	.short	0x0009
        /*0022*/ 	.short	0x0040
        /*0024*/ 	.byte	0x00, 0xf5, 0x21, 0x00


	//----- nvinfo : EIATTR_KPARAM_INFO
	.align		4
.L_55:
        /*0028*/ 	.byte	0x04, 0x17
        /*002a*/ 	.short	(.L_57 - .L_56)
.L_56:
        /*002c*/ 	.word	0x00000000
        /*0030*/ 	.short	0x0008
        /*0032*/ 	.short	0x0038
        /*0034*/ 	.byte	0x00, 0xf5, 0x21, 0x00


	//----- nvinfo : EIATTR_KPARAM_INFO
	.align		4
.L_57:
        /*0038*/ 	.byte	0x04, 0x17
        /*003a*/ 	.short	(.L_59 - .L_58)
.L_58:
        /*003c*/ 	.word	0x00000000
        /*0040*/ 	.short	0x0007
        /*0042*/ 	.short	0x0030
        /*0044*/ 	.byte	0x00, 0xf0, 0x21, 0x00


	//----- nvinfo : EIATTR_KPARAM_INFO
	.align		4
.L_59:
        /*0048*/ 	.byte	0x04, 0x17
        /*004a*/ 	.short	(.L_61 - .L_60)
.L_60:
        /*004c*/ 	.word	0x00000000
        /*0050*/ 	.short	0x0006
        /*0052*/ 	.short	0x0028
        /*0054*/ 	.byte	0x00, 0xf5, 0x21, 0x00


	//----- nvinfo : EIATTR_KPARAM_INFO
	.align		4
.L_61:
        /*0058*/ 	.byte	0x04, 0x17
        /*005a*/ 	.short	(.L_63 - .L_62)
.L_62:
        /*005c*/ 	.word	0x00000000
        /*0060*/ 	.short	0x0005
        /*0062*/ 	.short	0x0020
        /*0064*/ 	.byte	0x00, 0xf5, 0x21, 0x00


	//----- nvinfo : EIATTR_KPARAM_INFO
	.align		4
.L_63:
        /*0068*/ 	.byte	0x04, 0x17
        /*006a*/ 	.short	(.L_65 - .L_64)
.L_64:
        /*006c*/ 	.word	0x00000000
        /*0070*/ 	.short	0x0004
        /*0072*/ 	.short	0x0018
        /*0074*/ 	.byte	0x00, 0xf0, 0x21, 0x00


	//----- nvinfo : EIATTR_KPARAM_INFO
	.align		4
.L_65:
        /*0078*/ 	.byte	0x04, 0x17
        /*007a*/ 	.short	(.L_67 - .L_66)
.L_66:
        /*007c*/ 	.word	0x00000000
        /*0080*/ 	.short	0x0003
        /*0082*/ 	.short	0x0010
        /*0084*/ 	.byte	0x00, 0xf5, 0x21, 0x00


	//----- nvinfo : EIATTR_KPARAM_INFO
	.align		4
.L_67:
        /*0088*/ 	.byte	0x04, 0x17
        /*008a*/ 	.short	(.L_69 - .L_68)
.L_68:
        /*008c*/ 	.word	0x00000000
        /*0090*/ 	.short	0x0002
        /*0092*/ 	.short	0x0008
        /*0094*/ 	.byte	0x00, 0xf5, 0x21, 0x00


	//----- nvinfo : EIATTR_KPARAM_INFO
	.align		4
.L_69:
        /*0098*/ 	.byte	0x04, 0x17
        /*009a*/ 	.short	(.L_71 - .L_70)
.L_70:
        /*009c*/ 	.word	0x00000000
        /*00a0*/ 	.short	0x0001
        /*00a2*/ 	.short	0x0004
        /*00a4*/ 	.byte	0x00, 0xf0, 0x11, 0x00


	//----- nvinfo : EIATTR_KPARAM_INFO
	.align		4
.L_71:
        /*00a8*/ 	.byte	0x04, 0x17
        /*00aa*/ 	.short	(.L_73 - .L_72)
.L_72:
        /*00ac*/ 	.word	0x00000000
        /*00b0*/ 	.short	0x0000
        /*00b2*/ 	.short	0x0000
        /*00b4*/ 	.byte	0x00, 0xf0, 0x11, 0x00


	//----- nvinfo : EIATTR_SPARSE_MMA_MASK
	.align		4
.L_73:
        /*00b8*/ 	.byte	0x03, 0x50
        /*00ba*/ 	.short	0x0000


	//----- nvinfo : EIATTR_MAXREG_COUNT
	.align		4
        /*00bc*/ 	.byte	0x03, 0x1b
        /*00be*/ 	.short	0x00ff


	//----- nvinfo : EIATTR_EXTERNS
	.align		4
        /*00c0*/ 	.byte	0x04, 0x0f
        /*00c2*/ 	.short	(.L_75 - .L_74)


	//   ....[0]....
	.align		4
.L_74:
        /*00c4*/ 	.word	index@(vprintf)


	//   ....[1]....
	.align		4
        /*00c8*/ 	.word	index@(__assertfail)


	//----- nvinfo : EIATTR_MERCURY_ISA_VERSION
	.align		4
.L_75:
        /*00cc*/ 	.byte	0x03, 0x5f
        /*00ce*/ 	.short	0x0101


	//----- nvinfo : EIATTR_INT_WARP_WIDE_INSTR_OFFSETS
	.align		4
        /*00d0*/ 	.byte	0x04, 0x31
        /*00d2*/ 	.short	(.L_77 - .L_76)


	//   ....[0]....
.L_76:
        /*00d4*/ 	.word	0x00000730


	//   ....[1]....
        /*00d8*/ 	.word	0x00000830


	//   ....[2]....
        /*00dc*/ 	.word	0x00000970


	//   ....[3]....
        /*00e0*/ 	.word	0x00000a40


	//   ....[4]....
        /*00e4*/ 	.word	0x00000af0


	//   ....[5]....
        /*00e8*/ 	.word	0x00000ba0


	//   ....[6]....
        /*00ec*/ 	.word	0x00000c70


	//   ....[7]....
        /*00f0*/ 	.word	0x00001650


	//   ....[8]....
        /*00f4*/ 	.word	0x00001750


	//   ....[9]....
        /*00f8*/ 	.word	0x00001880


	//   ....[10]....
        /*00fc*/ 	.word	0x00001950


	//   ....[11]....
        /*0100*/ 	.word	0x00001a00


	//   ....[12]....
        /*0104*/ 	.word	0x00001ab0


	//   ....[13]....
        /*0108*/ 	.word	0x00001b80


	//----- nvinfo : EIATTR_VRC_CTA_INIT_COUNT
	.align		4
.L_77:
        /*010c*/ 	.byte	0x02, 0x4a
	.zero		1
	.zero		1


	//----- nvinfo : EIATTR_SYSCALL_OFFSETS
	.align		4
        /*0110*/ 	.byte	0x04, 0x46
        /*0112*/ 	.short	(.L_79 - .L_78)


	//   ....[0]....
.L_78:
        /*0114*/ 	.word	0x000002c0


	//   ....[1]....
        /*0118*/ 	.word	0x000003c0


	//   ....[2]....
        /*011c*/ 	.word	0x00000560


	//   ....[3]....
        /*0120*/ 	.word	0x000011a0


	//   ....[4]....
        /*0124*/ 	.word	0x000012a0


	//   ....[5]....
        /*0128*/ 	.word	0x00001450


	//----- nvinfo : EIATTR_EXIT_INSTR_OFFSETS
	.align		4
.L_79:
        /*012c*/ 	.byte	0x04, 0x1c
        /*012e*/ 	.short	(.L_81 - .L_80)


	//   ....[0]....
.L_80:
        /*0130*/ 	.word	0x000000e0


	//   ....[1]....
        /*0134*/ 	.word	0x000005b0


	//   ....[2]....
        /*0138*/ 	.word	0x000008a0


	//   ....[3]....
        /*013c*/ 	.word	0x00000cc0


	//   ....[4]....
        /*0140*/ 	.word	0x00000e70


	//   ....[5]....
        /*0144*/ 	.word	0x00001060


	//   ....[6]....
        /*0148*/ 	.word	0x000014d0


	//   ....[7]....
        /*014c*/ 	.word	0x000017c0


	//   ....[8]....
        /*0150*/ 	.word	0x00001bd0


	//   ....[9]....
        /*0154*/ 	.word	0x00001d70


	//   ....[10]....
        /*0158*/ 	.word	0x00001f70


	//----- nvinfo : EIATTR_CRS_STACK_SIZE
	.align		4
.L_81:
        /*015c*/ 	.byte	0x04, 0x1e
        /*015e*/ 	.short	(.L_83 - .L_82)
.L_82:
        /*0160*/ 	.word	0x00000000


	//----- nvinfo : EIATTR_CBANK_PARAM_SIZE
	.align		4
.L_83:
        /*0164*/ 	.byte	0x03, 0x19
        /*0166*/ 	.short	0x0050


	//----- nvinfo : EIATTR_PARAM_CBANK
	.align		4
        /*0168*/ 	.byte	0x04, 0x0a
        /*016a*/ 	.short	(.L_85 - .L_84)
	.align		4
.L_84:
        /*016c*/ 	.word	index@(.nv.constant0._Z44run_think_like_an_edge_single_step_embeddingiiPvS_mPiS0_mS0_S0_S0_)
        /*0170*/ 	.short	0x0380
        /*0172*/ 	.short	0x0050


	//----- nvinfo : EIATTR_SW_WAR
	.align		4
.L_85:
        /*0174*/ 	.byte	0x04, 0x36
        /*0176*/ 	.short	(.L_87 - .L_86)
.L_86:
        /*0178*/ 	.word	0x00000008
.L_87:


//--------------------- .nv.info._Z38run_think_hybrid_single_step_embeddingiiPvS_mPiS0_S0_ --------------------------
	.section	.nv.info._Z38run_think_hybrid_single_step_embeddingiiPvS_mPiS0_S0_,"",@"SHT_CUDA_INFO"
	.sectionflags	@""
	.align	4


	//----- nvinfo : EIATTR_CUDA_API_VERSION
	.align		4
        /*0000*/ 	.byte	0x04, 0x37
        /*0002*/ 	.short	(.L_89 - .L_88)
.L_88:
        /*0004*/ 	.word	0x00000082


	//----- nvinfo : EIATTR_KPARAM_INFO
	.align		4
.L_89:
        /*0008*/ 	.byte	0x04, 0x17
        /*000a*/ 	.short	(.L_91 - .L_90)
.L_90:
        /*000c*/ 	.word	0x00000000
        /*0010*/ 	.short	0x0007
        /*0012*/ 	.short	0x0030
        /*0014*/ 	.byte	0x00, 0xf5, 0x21, 0x00


	//----- nvinfo : EIATTR_KPARAM_INFO
	.align		4
.L_91:
        /*0018*/ 	.byte	0x04, 0x17
        /*001a*/ 	.short	(.L_93 - .L_92)
.L_92:
        /*001c*/ 	.word	0x00000000
        /*0020*/ 	.short	0x0006
        /*0022*/ 	.short	0x0028
        /*0024*/ 	.byte	0x00, 0xf5, 0x21, 0x00


	//----- nvinfo : EIATTR_KPARAM_INFO
	.align		4
.L_93:
        /*0028*/ 	.byte	0x04, 0x17
        /*002a*/ 	.short	(.L_95 - .L_94)
.L_94:
        /*002c*/ 	.word	0x00000000
        /*0030*/ 	.short	0x0005
        /*0032*/ 	.short	0x0020
        /*0034*/ 	.byte	0x00, 0xf5, 0x21, 0x00


	//----- nvinfo : EIATTR_KPARAM_INFO
	.align		4
.L_95:
        /*0038*/ 	.byte	0x04, 0x17
        /*003a*/ 	.short	(.L_97 - .L_96)
.L_96:
        /*003c*/ 	.word	0x00000000
        /*0040*/ 	.short	0x0004
        /*0042*/ 	.short	0x0018
        /*0044*/ 	.byte	0x00, 0xf0, 0x21, 0x00


	//----- nvinfo : EIATTR_KPARAM_INFO
	.align		4
.L_97:
        /*0048*/ 	.byte	0x04, 0x17
        /*004a*/ 	.short	(.L_99 - .L_98)
.L_98:
        /*004c*/ 	.word	0x00000000
        /*0050*/ 	.short	0x0003
        /*0052*/ 	.short	0x0010
        /*0054*/ 	.byte	0x00, 0xf5, 0x21, 0x00


	//----- nvinfo : EIATTR_KPARAM_INFO
	.align		4
.L_99:
        /*0058*/ 	.byte	0x04, 0x17
        /*005a*/ 	.short	(.L_101 - .L_100)
.L_100:
        /*005c*/ 	.word	0x00000000
        /*0060*/ 	.short	0x0002
        /*0062*/ 	.short	0x0008
        /*0064*/ 	.byte	0x00, 0xf5, 0x21, 0x00


	//----- nvinfo : EIATTR_KPARAM_INFO
	.align		4
.L_101:
        /*0068*/ 	.byte	0x04, 0x17
        /*006a*/ 	.short	(.L_103 - .L_102)
.L_102:
        /*006c*/ 	.word	0x00000000
        /*0070*/ 	.short	0x0001
        /*0072*/ 	.short	0x0004
        /*0074*/ 	.byte	0x00, 0xf0, 0x11, 0x00


	//----- nvinfo : EIATTR_KPARAM_INFO
	.align		4
.L_103:
        /*0078*/ 	.byte	0x04, 0x17
        /*007a*/ 	.short	(.L_105 - .L_104)
.L_104:
        /*007c*/ 	.word	0x00000000
        /*0080*/ 	.short	0x0000
        /*0082*/ 	.short	0x0000
        /*0084*/ 	.byte	0x00, 0xf0, 0x11, 0x00


	//----- nvinfo : EIATTR_SPARSE_MMA_MASK
	.align		4
.L_105:
        /*0088*/ 	.byte	0x03, 0x50
        /*008a*/ 	.short	0x0000


	//----- nvinfo : EIATTR_MAXREG_COUNT
	.align		4
        /*008c*/ 	.byte	0x03, 0x1b
        /*008e*/ 	.short	0x00ff


	//----- nvinfo : EIATTR_NUM_BARRIERS
	.align		4
        /*0090*/ 	.byte	0x02, 0x4c
        /*0092*/ 	.byte	0x01
	.zero		1


	//----- nvinfo : EIATTR_EXTERNS
	.align		4
        /*0094*/ 	.byte	0x04, 0x0f
        /*0096*/ 	.short	(.L_107 - .L_106)


	//   ....[0]....
	.align		4
.L_106:
        /*0098*/ 	.word	index@(vprintf)


	//   ....[1]....
	.align		4
        /*009c*/ 	.word	index@(__assertfail)


	//----- nvinfo : EIATTR_MERCURY_ISA_VERSION
	.align		4
.L_107:
        /*00a0*/ 	.byte	0x03, 0x5f
        /*00a2*/ 	.short	0x0101


	//----- nvinfo : EIATTR_INT_WARP_WIDE_INSTR_OFFSETS
	.align		4
        /*00a4*/ 	.byte	0x04, 0x31
        /*00a6*/ 	.short	(.L_109 - .L_108)


	//   ....[0]....
.L_108:
        /*00a8*/ 	.word	0x00000210


	//   ....[1]....
        /*00ac*/ 	.word	0x000002a0


	//   ....[2]....
        /*00b0*/ 	.word	0x00001890


	//   ....[3]....
        /*00b4*/ 	.word	0x00001960


	//----- nvinfo : EIATTR_VRC_CTA_INIT_COUNT
	.align		4
.L_109:
        /*00b8*/ 	.byte	0x02, 0x4a
	.zero		1
	.zero		1


	//----- nvinfo : EIATTR_SYSCALL_OFFSETS
	.align		4
        /*00bc*/ 	.byte	0x04, 0x46
        /*00be*/ 	.short	(.L_111 - .L_110)


	//   ....[0]....
.L_110:
        /*00c0*/ 	.word	0x000004c0


	//   ....[1]....
        /*00c4*/ 	.word	0x000009f0


	//   ....[2]....
        /*00c8*/ 	.word	0x00000af0


	//   ....[3]....
        /*00cc*/ 	.word	0x00000c90


	//   ....[4]....
        /*00d0*/ 	.word	0x000013c0


	//   ....[5]....
        /*00d4*/ 	.word	0x000014c0


	//   ....[6]....
        /*00d8*/ 	.word	0x00001630


	//----- nvinfo : EIATTR_EXIT_INSTR_OFFSETS
	.align		4
.L_111:
        /*00dc*/ 	.byte	0x04, 0x1c
        /*00de*/ 	.short	(.L_113 - .L_112)


	//   ....[0]....
.L_112:
        /*00e0*/ 	.word	0x000000e0


	//   ....[1]....
        /*00e4*/ 	.word	0x00000550


	//   ....[2]....
        /*00e8*/ 	.word	0x00001290


	//   ....[3]....
        /*00ec*/ 	.word	0x00001660


	//   ....[4]....
        /*00f0*/ 	.word	0x00001870


	//   ....[5]....
        /*00f4*/ 	.word	0x000019d0


	//----- nvinfo : EIATTR_CRS_STACK_SIZE
	.align		4
.L_113:
        /*00f8*/ 	.byte	0x04, 0x1e
        /*00fa*/ 	.short	(.L_115 - .L_114)
.L_114:
        /*00fc*/ 	.word	0x00000000


	//----- nvinfo : EIATTR_CBANK_PARAM_SIZE
	.align		4
.L_115:
        /*0100*/ 	.byte	0x03, 0x19
        /*0102*/ 	.short	0x0038


	//----- nvinfo : EIATTR_PARAM_CBANK
	.align		4
        /*0104*/ 	.byte	0x04, 0x0a
        /*0106*/ 	.short	(.L_117 - .L_116)
	.align		4
.L_116:
        /*0108*/ 	.word	index@(.nv.constant0._Z38run_think_hybrid_single_step_embeddingiiPvS_mPiS0_S0_)
        /*010c*/ 	.short	0x0380
        /*010e*/ 	.short	0x0038


	//----- nvinfo : EIATTR_SW_WAR
	.align		4
.L_117:
        /*0110*/ 	.byte	0x04, 0x36
        /*0112*/ 	.short	(.L_119 - .L_118)
.L_118:
        /*0114*/ 	.word	0x00000008
.L_119:


//--------------------- .nv.info._Z25run_single_step_embeddingiPvPiiS_mS_mS_mS_mS0_ --------------------------
	.section	.nv.info._Z25run_single_step_embeddingiPvPiiS_mS_mS_mS_mS0_,"",@"SHT_CUDA_INFO"
	.sectionflags	@""
	.align	4


	//----- nvinfo : EIATTR_CUDA_API_VERSION
	.align		4
        /*0000*/ 	.byte	0x04, 0x37
        /*0002*/ 	.short	(.L_121 - .L_120)
.L_120:
        /*0004*/ 	.word	0x00000082


	//----- nvinfo : EIATTR_KPARAM_INFO
	.align		4
.L_121:
        /*0008*/ 	.byte	0x04, 0x17
        /*000a*/ 	.short	(.L_123 - .L_122)
.L_122:
        /*000c*/ 	.word	0x00000000
        /*0010*/ 	.short	0x000c
        /*0012*/ 	.short	0x0060
        /*0014*/ 	.byte	0x00, 0xf5, 0x21, 0x00


	//----- nvinfo : EIATTR_KPARAM_INFO
	.align		4
.L_123:
        /*0018*/ 	.byte	0x04, 0x17
        /*001a*/ 	.short	(.L_125 - .L_124)
.L_124:
        /*001c*/ 	.word	0x00000000
        /*0020*/ 	.short	0x000b
        /*0022*/ 	.short	0x0058
        /*0024*/ 	.byte	0x00, 0xf0, 0x21, 0x00


	//----- nvinfo : EIATTR_KPARAM_INFO
	.align		4
.L_125:
        /*0028*/ 	.byte	0x04, 0x17
        /*002a*/ 	.short	(.L_127 - .L_126)
.L_126:
        /*002c*/ 	.word	0x00000000
        /*0030*/ 	.short	0x000a
        /*0032*/ 	.short	0x0050
        /*0034*/ 	.byte	0x00, 0xf5, 0x21, 0x00


	//----- nvinfo : EIATTR_KPARAM_INFO
	.align		4
.L_127:
        /*0038*/ 	.byte	0x04, 0x17
        /*003a*/ 	.short	(.L_129 - .L_128)
.L_128:
        /*003c*/ 	.word	0x00000000
        /*0040*/ 	.short	0x0009
        /*0042*/ 	.short	0x0048
        /*0044*/ 	.byte	0x00, 0xf0, 0x21, 0x00


	//----- nvinfo : EIATTR_KPARAM_INFO
	.align		4
.L_129:
        /*0048*/ 	.byte	0x04, 0x17
        /*004a*/ 	.short	(.L_131 - .L_130)
.L_130:
        /*004c*/ 	.word	0x00000000
        /*0050*/ 	.short	0x0008
        /*0052*/ 	.short	0x0040
        /*0054*/ 	.byte	0x00, 0xf5, 0x21, 0x00


	//----- nvinfo : EIATTR_KPARAM_INFO
	.align		4
.L_131:
        /*0058*/ 	.byte	0x04, 0x17
        /*005a*/ 	.short	(.L_133 - .L_132)
.L_132:
        /*005c*/ 	.word	0x00000000
        /*0060*/ 	.short	0x0007
        /*0062*/ 	.short	0x0038
        /*0064*/ 	.byte	0x00, 0xf0, 0x21, 0x00


	//----- nvinfo : EIATTR_KPARAM_INFO
	.align		4
.L_133:
        /*0068*/ 	.byte	0x04, 0x17
        /*006a*/ 	.short	(.L_135 - .L_134)
.L_134:
        /*006c*/ 	.word	0x00000000
        /*0070*/ 	.short	0x0006
        /*0072*/ 	.short	0x0030
        /*0074*/ 	.byte	0x00, 0xf5, 0x21, 0x00


	//----- nvinfo : EIATTR_KPARAM_INFO
	.align		4
.L_135:
        /*0078*/ 	.byte	0x04, 0x17
        /*007a*/ 	.short	(.L_137 - .L_136)
.L_136:
        /*007c*/ 	.word	0x00000000
        /*0080*/ 	.short	0x0005
        /*0082*/ 	.short	0x0028
        /*0084*/ 	.byte	0x00, 0xf0, 0x21, 0x00


	//----- nvinfo : EIATTR_KPARAM_INFO
	.align		4
.L_137:
        /*0088*/ 	.byte	0x04, 0x17
        /*008a*/ 	.short	(.L_139 - .L_138)
.L_138:
        /*008c*/ 	.word	0x00000000
        /*0090*/ 	.short	0x0004
        /*0092*/ 	.short	0x0020
        /*0094*/ 	.byte	0x00, 0xf5, 0x21, 0x00


	//----- nvinfo : EIATTR_KPARAM_INFO
	.align		4
.L_139:
        /*0098*/ 	.byte	0x04, 0x17
        /*009a*/ 	.short	(.L_141 - .L_140)
.L_140:
        /*009c*/ 	.word	0x00000000
        /*00a0*/ 	.short	0x0003
        /*00a2*/ 	.short	0x0018
        /*00a4*/ 	.byte	0x00, 0xf0, 0x11, 0x00


	//----- nvinfo : EIATTR_KPARAM_INFO
	.align		4
.L_141:
        /*00a8*/ 	.byte	0x04, 0x17
        /*00aa*/ 	.short	(.L_143 - .L_142)
.L_142:
        /*00ac*/ 	.word	0x00000000
        /*00b0*/ 	.short	0x0002
        /*00b2*/ 	.short	0x0010
        /*00b4*/ 	.byte	0x00, 0xf5, 0x21, 0x00


	//----- nvinfo : EIATTR_KPARAM_INFO
	.align		4
.L_143:
        /*00b8*/ 	.byte	0x04, 0x17
        /*00ba*/ 	.short	(.L_145 - .L_144)
.L_144:
        /*00bc*/ 	.word	0x00000000
        /*00c0*/ 	.short	0x0001
        /*00c2*/ 	.short	0x0008
        /*00c4*/ 	.byte	0x00, 0xf5, 0x21, 0x00


	//----- nvinfo : EIATTR_KPARAM_INFO
	.align		4
.L_145:
        /*00c8*/ 	.byte	0x04, 0x17
        /*00ca*/ 	.short	(.L_147 - .L_146)
.L_146:
        /*00cc*/ 	.word	0x00000000
        /*00d0*/ 	.short	0x0000
        /*00d2*/ 	.short	0x0000
        /*00d4*/ 	.byte	0x00, 0xf0, 0x11, 0x00


	//----- nvinfo : EIATTR_SPARSE_MMA_MASK
	.align		4
.L_147:
        /*00d8*/ 	.byte	0x03, 0x50
        /*00da*/ 	.short	0x0000


	//----- nvinfo : EIATTR_MAXREG_COUNT
	.align		4
        /*00dc*/ 	.byte	0x03, 0x1b
        /*00de*/ 	.short	0x00ff


	//----- nvinfo : EIATTR_NUM_BARRIERS
	.align		4
        /*00e0*/ 	.byte	0x02, 0x4c
        /*00e2*/ 	.byte	0x01
	.zero		1


	//----- nvinfo : EIATTR_EXTERNS
	.align		4
        /*00e4*/ 	.byte	0x04, 0x0f
        /*00e6*/ 	.short	(.L_149 - .L_148)


	//   ....[0]....
	.align		4
.L_148:
        /*00e8*/ 	.word	index@(vprintf)


	//   ....[1]....
	.align		4
        /*00ec*/ 	.word	index@(__assertfail)


	//----- nvinfo : EIATTR_MERCURY_ISA_VERSION
	.align		4
.L_149:
        /*00f0*/ 	.byte	0x03, 0x5f
        /*00f2*/ 	.short	0x0101


	//----- nvinfo : EIATTR_VRC_CTA_INIT_COUNT
	.align		4
        /*00f4*/ 	.byte	0x02, 0x4a
	.zero		1
	.zero		1


	//----- nvinfo : EIATTR_SYSCALL_OFFSETS
	.align		4
        /*00f8*/ 	.byte	0x04, 0x46
        /*00fa*/ 	.short	(.L_151 - .L_150)


	//   ....[0]....
.L_150:
        /*00fc*/ 	.word	0x000003f0


	//   ....[1]....
        /*0100*/ 	.word	0x00000560


	//   ....[2]....
        /*0104*/ 	.word	0x00000660


	//   ....[3]....
        /*0108*/ 	.word	0x000007c0


	//   ....[4]....
        /*010c*/ 	.word	0x000008c0


	//   ....[5]....
        /*0110*/ 	.word	0x00000a90


	//   ....[6]....
        /*0114*/ 	.word	0x00001160


	//   ....[7]....
        /*0118*/ 	.word	0x00001350


	//   ....[8]....
        /*011c*/ 	.word	0x00001450


	//   ....[9]....
        /*0120*/ 	.word	0x00001650


	//   ....[10]....
        /*0124*/ 	.word	0x00001db0


	//   ....[11]....
        /*0128*/ 	.word	0x00001eb0


	//   ....[12]....
        /*012c*/ 	.word	0x000020b0


	//   ....[13]....
        /*0130*/ 	.word	0x000022a0


	//   ....[14]....
        /*0134*/ 	.word	0x000023a0


	//   ....[15]....
        /*0138*/ 	.word	0x00002540


	//----- nvinfo : EIATTR_EXIT_INSTR_OFFSETS
	.align		4
.L_151:
        /*013c*/ 	.byte	0x04, 0x1c
        /*013e*/ 	.short	(.L_153 - .L_152)


	//   ....[0]....
.L_152:
        /*0140*/ 	.word	0x00000f00


	//   ....[1]....
        /*0144*/ 	.word	0x000029a0


	//----- nvinfo : EIATTR_CRS_STACK_SIZE
	.align		4
.L_153:
        /*0148*/ 	.byte	0x04, 0x1e
        /*014a*/ 	.short	(.L_155 - .L_154)
.L_154:
        /*014c*/ 	.word	0x00000000


	//----- nvinfo : EIATTR_CBANK_PARAM_SIZE
	.align		4
.L_155:
        /*0150*/ 	.byte	0x03, 0x19
        /*0152*/ 	.short	0x0068


	//----- nvinfo : EIATTR_PARAM_CBANK
	.align		4
        /*0154*/ 	.byte	0x04, 0x0a
        /*0156*/ 	.short	(.L_157 - .L_156)
	.align		4
.L_156:
        /*0158*/ 	.word	index@(.nv.constant0._Z25run_single_step_embeddingiPvPiiS_mS_mS_mS_mS0_)
        /*015c*/ 	.short	0x0380
        /*015e*/ 	.short	0x0068


	//----- nvinfo : EIATTR_SW_WAR
	.align		4
.L_157:
        /*0160*/ 	.byte	0x04, 0x36
        /*0162*/ 	.short	(.L_159 - .L_158)
.L_158:
        /*0164*/ 	.word	0x00000008
.L_159:


//--------------------- .nv.info._Z42get_max_lengths_for_embeddings_single_stepPvS_mS_iPyS_S_S_ --------------------------
	.section	.nv.info._Z42get_max_lengths_for_embeddings_single_stepPvS_mS_iPyS_S_S_,"",@"SHT_CUDA_INFO"
	.sectionflags	@""
	.align	4


	//----- nvinfo : EIATTR_CUDA_API_VERSION
	.align		4
        /*0000*/ 	.byte	0x04, 0x37
        /*0002*/ 	.short	(.L_161 - .L_160)
.L_160:
        /*0004*/ 	.word	0x00000082


	//----- nvinfo : EIATTR_KPARAM_INFO
	.align		4
.L_161:
        /*0008*/ 	.byte	0x04, 0x17
        /*000a*/ 	.short	(.L_163 - .L_162)
.L_162:
        /*000c*/ 	.word	0x00000000
        /*0010*/ 	.short	0x0008
        /*0012*/ 	.short	0x0040
        /*0014*/ 	.byte	0x00, 0xf5, 0x21, 0x00


	//----- nvinfo : EIATTR_KPARAM_INFO
	.align		4
.L_163:
        /*0018*/ 	.byte	0x04, 0x17
        /*001a*/ 	.short	(.L_165 - .L_164)
.L_164:
        /*001c*/ 	.word	0x00000000
        /*0020*/ 	.short	0x0007
        /*0022*/ 	.short	0x0038
        /*0024*/ 	.byte	0x00, 0xf5, 0x21, 0x00


	//----- nvinfo : EIATTR_KPARAM_INFO
	.align		4
.L_165:
        /*0028*/ 	.byte	0x04, 0x17
        /*002a*/ 	.short	(.L_167 - .L_166)
.L_166:
        /*002c*/ 	.word	0x00000000
        /*0030*/ 	.short	0x0006
        /*0032*/ 	.short	0x0030
        /*0034*/ 	.byte	0x00, 0xf5, 0x21, 0x00


	//----- nvinfo : EIATTR_KPARAM_INFO
	.align		4
.L_167:
        /*0038*/ 	.byte	0x04, 0x17
        /*003a*/ 	.short	(.L_169 - .L_168)
.L_168:
        /*003c*/ 	.word	0x00000000
        /*0040*/ 	.short	0x0005
        /*0042*/ 	.short	0x0028
        /*0044*/ 	.byte	0x00, 0xf5, 0x21, 0x00


	//----- nvinfo : EIATTR_KPARAM_INFO
	.align		4
.L_169:
        /*0048*/ 	.byte	0x04, 0x17
        /*004a*/ 	.short	(.L_171 - .L_170)
.L_170:
        /*004c*/ 	.word	0x00000000
        /*0050*/ 	.short	0x0004
        /*0052*/ 	.short	0x0020
        /*0054*/ 	.byte	0x00, 0xf0, 0x11, 0x00


	//----- nvinfo : EIATTR_KPARAM_INFO
	.align		4
.L_171:
        /*0058*/ 	.byte	0x04, 0x17
        /*005a*/ 	.short	(.L_173 - .L_172)
.L_172:
        /*005c*/ 	.word	0x00000000
        /*0060*/ 	.short	0x0003
        /*0062*/ 	.short	0x0018
        /*0064*/ 	.byte	0x00, 0xf5, 0x21, 0x00


	//----- nvinfo : EIATTR_KPARAM_INFO
	.align		4
.L_173:
        /*0068*/ 	.byte	0x04, 0x17
        /*006a*/ 	.short	(.L_175 - .L_174)
.L_174:
        /*006c*/ 	.word	0x00000000
        /*0070*/ 	.short	0x0002
        /*0072*/ 	.short	0x0010
        /*0074*/ 	.byte	0x00, 0xf0, 0x21, 0x00


	//----- nvinfo : EIATTR_KPARAM_INFO
	.align		4
.L_175:
        /*0078*/ 	.byte	0x04, 0x17
        /*007a*/ 	.short	(.L_177 - .L_176)
.L_176:
        /*007c*/ 	.word	0x00000000
        /*0080*/ 	.short	0x0001
        /*0082*/ 	.short	0x0008
        /*0084*/ 	.byte	0x00, 0xf5, 0x21, 0x00


	//----- nvinfo : EIATTR_KPARAM_INFO
	.align		4
.L_177:
        /*0088*/ 	.byte	0x04, 0x17
        /*008a*/ 	.short	(.L_179 - .L_178)
.L_178:
        /*008c*/ 	.word	0x00000000
        /*0090*/ 	.short	0x0000
        /*0092*/ 	.short	0x0000
        /*0094*/ 	.byte	0x00, 0xf5, 0x21, 0x00


	//----- nvinfo : EIATTR_SPARSE_MMA_MASK
	.align		4
.L_179:
        /*0098*/ 	.byte	0x03, 0x50
        /*009a*/ 	.short	0x0000


	//----- nvinfo : EIATTR_MAXREG_COUNT
	.align		4
        /*009c*/ 	.byte	0x03, 0x1b
        /*009e*/ 	.short	0x00ff


	//----- nvinfo : EIATTR_EXTERNS
	.align		4
        /*00a0*/ 	.byte	0x04, 0x0f
        /*00a2*/ 	.short	(.L_181 - .L_180)


	//   ....[0]....
	.align		4
.L_180:
        /*00a4*/ 	.word	index@(vprintf)


	//   ....[1]....
	.align		4
        /*00a8*/ 	.word	index@(__assertfail)


	//----- nvinfo : EIATTR_MERCURY_ISA_VERSION
	.align		4
.L_181:
        /*00ac*/ 	.byte	0x03, 0x5f
        /*00ae*/ 	.short	0x0101


	//----- nvinfo : EIATTR_VRC_CTA_INIT_COUNT
	.align		4
        /*00b0*/ 	.byte	0x02, 0x4a
	.zero		1
	.zero		1


	//----- nvinfo : EIATTR_SYSCALL_OFFSETS
	.align		4
        /*00b4*/ 	.byte	0x04, 0x46
        /*00b6*/ 	.short	(.L_183 - .L_182)


	//   ....[0]....
.L_182:
        /*00b8*/ 	.word	0x00000350


	//   ....[1]....
        /*00bc*/ 	.word	0x000004e0


	//   ....[2]....
        /*00c0*/ 	.word	0x000005e0


	//   ....[3]....
        /*00c4*/ 	.word	0x00000780


	//   ....[4]....
        /*00c8*/ 	.word	0x00001780


	//----- nvinfo : EIATTR_EXIT_INSTR_OFFSETS
	.align		4
.L_183:
        /*00cc*/ 	.byte	0x04, 0x1c
        /*00ce*/ 	.short	(.L_185 - .L_184)


	//   ....[0]....
.L_184:
        /*00d0*/ 	.word	0x000000e0


	//   ....[1]....
        /*00d4*/ 	.word	0x00001870


	//----- nvinfo : EIATTR_CRS_STACK_SIZE
	.align		4
.L_185:
        /*00d8*/ 	.byte	0x04, 0x1e
        /*00da*/ 	.short	(.L_187 - .L_186)
.L_186:
        /*00dc*/ 	.word	0x00000000


	//----- nvinfo : EIATTR_CBANK_PARAM_SIZE
	.align		4
.L_187:
        /*00e0*/ 	.byte	0x03, 0x19
        /*00e2*/ 	.short	0x0048


	//----- nvinfo : EIATTR_PARAM_CBANK
	.align		4
        /*00e4*/ 	.byte	0x04, 0x0a
        /*00e6*/ 	.short	(.L_189 - .L_188)
	.align		4
.L_188:
        /*00e8*/ 	.word	index@(.nv.constant0._Z42get_max_lengths_for_embeddings_single_stepPvS_mS_iPyS_S_S_)
        /*00ec*/ 	.short	0x0380
        /*00ee*/ 	.short	0x0048


	//----- nvinfo : EIATTR_SW_WAR
	.align		4
.L_189:
        /*00f0*/ 	.byte	0x04, 0x36
        /*00f2*/ 	.short	(.L_191 - .L_190)
.L_190:
        /*00f4*/ 	.word	0x00000008
.L_191:


//--------------------- .nv.info._Z41get_max_lengths_for_embeddings_first_iterPvS_mS_iPyS_ --------------------------
	.section	.nv.info._Z41get_max_lengths_for_embeddings_first_iterPvS_mS_iPyS_,"",@"SHT_CUDA_INFO"
	.sectionflags	@""
	.align	4


	//----- nvinfo : EIATTR_CUDA_API_VERSION
	.align		4
        /*0000*/ 	.byte	0x04, 0x37
        /*0002*/ 	.short	(.L_193 - .L_192)
.L_192:
        /*0004*/ 	.word	0x00000082


	//----- nvinfo : EIATTR_KPARAM_INFO
	.align		4
.L_193:
        /*0008*/ 	.byte	0x04, 0x17
        /*000a*/ 	.short	(.L_195 - .L_194)
.L_194:
        /*000c*/ 	.word	0x00000000
        /*0010*/ 	.short	0x0006
        /*0012*/ 	.short	0x0030
        /*0014*/ 	.byte	0x00, 0xf5, 0x21, 0x00


	//----- nvinfo : EIATTR_KPARAM_INFO
	.align		4
.L_195:
        /*0018*/ 	.byte	0x04, 0x17
        /*001a*/ 	.short	(.L_197 - .L_196)
.L_196:
        /*001c*/ 	.word	0x00000000
        /*0020*/ 	.short	0x0005
        /*0022*/ 	.short	0x0028
        /*0024*/ 	.byte	0x00, 0xf5, 0x21, 0x00


	//----- nvinfo : EIATTR_KPARAM_INFO
	.align		4
.L_197:
        /*0028*/ 	.byte	0x04, 0x17
        /*002a*/ 	.short	(.L_199 - .L_198)
.L_198:
        /*002c*/ 	.word	0x00000000
        /*0030*/ 	.short	0x0004
        /*0032*/ 	.short	0x0020
        /*0034*/ 	.byte	0x00, 0xf0, 0x11, 0x00


	//----- nvinfo : EIATTR_KPARAM_INFO
	.align		4
.L_199:
        /*0038*/ 	.byte	0x04, 0x17
        /*003a*/ 	.short	(.L_201 - .L_200)
.L_200:
        /*003c*/ 	.word	0x00000000
        /*0040*/ 	.short	0x0003
        /*0042*/ 	.short	0x0018
        /*0044*/ 	.byte	0x00, 0xf5, 0x21, 0x00


	//----- nvinfo : EIATTR_KPARAM_INFO
	.align		4
.L_201:
        /*0048*/ 	.byte	0x04, 0x17
        /*004a*/ 	.short	(.L_203 - .L_202)
.L_202:
        /*004c*/ 	.word	0x00000000
        /*0050*/ 	.short	0x0002
        /*0052*/ 	.short	0x0010
        /*0054*/ 	.byte	0x00, 0xf0, 0x21, 0x00


	//----- nvinfo : EIATTR_KPARAM_INFO
	.align		4
.L_203:
        /*0058*/ 	.byte	0x04, 0x17
        /*005a*/ 	.short	(.L_205 - .L_204)
.L_204:
        /*005c*/ 	.word	0x00000000
        /*0060*/ 	.short	0x0001
        /*0062*/ 	.short	0x0008
        /*0064*/ 	.byte	0x00, 0xf5, 0x21, 0x00


	//----- nvinfo : EIATTR_KPARAM_INFO
	.align		4
.L_205:
        /*0068*/ 	.byte	0x04, 0x17
        /*006a*/ 	.short	(.L_207 - .L_206)
.L_206:
        /*006c*/ 	.word	0x00000000
        /*0070*/ 	.short	0x0000
        /*0072*/ 	.short	0x0000
        /*0074*/ 	.byte	0x00, 0xf5, 0x21, 0x00


	//----- nvinfo : EIATTR_SPARSE_MMA_MASK
	.align		4
.L_207:
        /*0078*/ 	.byte	0x03, 0x50
        /*007a*/ 	.short	0x0000


	//----- nvinfo : EIATTR_MAXREG_COUNT
	.align		4
        /*007c*/ 	.byte	0x03, 0x1b
        /*007e*/ 	.short	0x00ff


	//----- nvinfo : EIATTR_EXTERNS
	.align		4
        /*0080*/ 	.byte	0x04, 0x0f
        /*0082*/ 	.short	(.L_209 - .L_208)


	//   ....[0]....
	.align		4
.L_208:
        /*0084*/ 	.word	index@(vprintf)


	//   ....[1]....
	.align		4
        /*0088*/ 	.word	index@(__assertfail)


	//----- nvinfo : EIATTR_MERCURY_ISA_VERSION
	.align		4
.L_209:
        /*008c*/ 	.byte	0x03, 0x5f
        /*008e*/ 	.short	0x0101


	//----- nvinfo : EIATTR_VRC_CTA_INIT_COUNT
	.align		4
        /*0090*/ 	.byte	0x02, 0x4a
	.zero		1
	.zero		1


	//----- nvinfo : EIATTR_SYSCALL_OFFSETS
	.align		4
        /*0094*/ 	.byte	0x04, 0x46
        /*0096*/ 	.short	(.L_211 - .L_210)


	//   ....[0]....
.L_210:
        /*0098*/ 	.word	0x00000330


	//   ....[1]....
        /*009c*/ 	.word	0x000004b0


	//   ....[2]....
        /*00a0*/ 	.word	0x000005b0


	//   ....[3]....
        /*00a4*/ 	.word	0x00000750


	//   ....[4]....
        /*00a8*/ 	.word	0x000008e0


	//   ....[5]....
        /*00ac*/ 	.word	0x00000a60


	//----- nvinfo : EIATTR_EXIT_INSTR_OFFSETS
	.align		4
.L_211:
        /*00b0*/ 	.byte	0x04, 0x1c
        /*00b2*/ 	.short	(.L_213 - .L_212)


	//   ....[0]....
.L_212:
        /*00b4*/ 	.word	0x000000e0


	//   ....[1]....
        /*00b8*/ 	.word	0x00000b40


	//----- nvinfo : EIATTR_CRS_STACK_SIZE
	.align		4
.L_213:
        /*00bc*/ 	.byte	0x04, 0x1e
        /*00be*/ 	.short	(.L_215 - .L_214)
.L_214:
        /*00c0*/ 	.word	0x00000000


	//----- nvinfo : EIATTR_CBANK_PARAM_SIZE
	.align		4
.L_215:
        /*00c4*/ 	.byte	0x03, 0x19
        /*00c6*/ 	.short	0x0038


	//----- nvinfo : EIATTR_PARAM_CBANK
	.align		4
        /*00c8*/ 	.byte	0x04, 0x0a
        /*00ca*/ 	.short	(.L_217 - .L_216)
	.align		4
.L_216:
        /*00cc*/ 	.word	index@(.nv.constant0._Z41get_max_lengths_for_embeddings_first_iterPvS_mS_iPyS_)
        /*00d0*/ 	.short	0x0380
        /*00d2*/ 	.short	0x0038


	//----- nvinfo : EIATTR_SW_WAR
	.align		4
.L_217:
        /*00d4*/ 	.byte	0x04, 0x36
        /*00d6*/ 	.short	(.L_219 - .L_218)
.L_218:
        /*00d8*/ 	.word	0x00000008
.L_219:


//--------------------- .nv.callgraph             --------------------------
	.section	.nv.callgraph,"",@"SHT_CUDA_CALLGRAPH"
	.align	4
	.sectionentsize	8
	.align		4
        /*0000*/ 	.word	0x00000000
	.align		4
        /*0004*/ 	.word	0xffffffff
	.align		4
        /*0008*/ 	.word	index@(_Z44run_think_like_an_edge_single_step_embeddingiiPvS_mPiS0_mS0_S0_S0_)
	.align		4
        /*000c*/ 	.word	index@(__assertfail)
	.align		4
        /*0010*/ 	.word	index@(_Z44run_think_like_an_edge_single_step_embeddingiiPvS_mPiS0_mS0_S0_S0_)
	.align		4
        /*0014*/ 	.word	index@(vprintf)
	.align		4
        /*0018*/ 	.word	index@(_Z38run_think_hybrid_single_step_embeddingiiPvS_mPiS0_S0_)
	.align		4
        /*001c*/ 	.word	index@(vprintf)
	.align		4
        /*0020*/ 	.word	index@(_Z38run_think_hybrid_single_step_embeddingiiPvS_mPiS0_S0_)
	.align		4
        /*0024*/ 	.word	index@(__assertfail)
	.align		4
        /*0028*/ 	.word	index@(_Z25run_single_step_embeddingiPvPiiS_mS_mS_mS_mS0_)
	.align		4
        /*002c*/ 	.word	index@(vprintf)
	.align		4
        /*0030*/ 	.word	index@(_Z25run_single_step_embeddingiPvPiiS_mS_mS_mS_mS0_)
	.align		4
        /*0034*/ 	.word	index@(__assertfail)
	.align		4
        /*0038*/ 	.word	index@(_Z42get_max_lengths_for_embeddings_single_stepPvS_mS_iPyS_S_S_)
	.align		4
        /*003c*/ 	.word	index@(vprintf)
	.align		4
        /*0040*/ 	.word	index@(_Z42get_max_lengths_for_embeddings_single_stepPvS_mS_iPyS_S_S_)
	.align		4
        /*0044*/ 	.word	index@(__assertfail)
	.align		4
        /*0048*/ 	.word	index@(_Z41get_max_lengths_for_embeddings_first_iterPvS_mS_iPyS_)
	.align		4
        /*004c*/ 	.word	index@(vprintf)
	.align		4
        /*0050*/ 	.word	index@(_Z41get_max_lengths_for_embeddings_first_iterPvS_mS_iPyS_)
	.align		4
        /*0054*/ 	.word	index@(__assertfail)
	.align		4
        /*0058*/ 	.word	0x00000000
	.align		4
        /*005c*/ 	.word	0xfffffffe
	.align		4
        /*0060*/ 	.word	0x00000000
	.align		4
        /*0064*/ 	.word	0xfffffffd
	.align		4
        /*0068*/ 	.word	0x00000000
	.align		4
        /*006c*/ 	.word	0xfffffffc


//--------------------- .nv.constant4             --------------------------
	.section	.nv.constant4,"a",@progbits
	.align	8
	.align		8
.nv.constant4:
        /*0000*/ 	.dword	vprintf
	.align		8
        /*0008*/ 	.dword	__assertfail
	.align		8
        /*0010*/ 	.dword	__unnamed_1
	.align		8
        /*0018*/ 	.dword	__unnamed_2
	.align		8
        /*0020*/ 	.dword	__unnamed_3
	.align		8
        /*0028*/ 	.dword	__unnamed_4
	.align		8
        /*0030*/ 	.dword	__unnamed_5
	.align		8
        /*0038*/ 	.dword	__unnamed_6
	.align		8
        /*0040*/ 	.dword	__unnamed_7
	.align		8
        /*0048*/ 	.dword	__unnamed_8
	.align		8
        /*0050*/ 	.dword	__unnamed_9
	.align		8
        /*0058*/ 	.dword	$str
	.align		8
        /*0060*/ 	.dword	$str$1
	.align		8
        /*0068*/ 	.dword	$str$2
	.align		8
        /*0070*/ 	.dword	$str$3
	.align		8
        /*0078*/ 	.dword	$str$4
	.align		8
        /*0080*/ 	.dword	$str$5
	.align		8
        /*0088*/ 	.dword	$str$6
	.align		8
        /*0090*/ 	.dword	$str$7
	.align		8
        /*0098*/ 	.dword	$str$8
	.align		8
        /*00a0*/ 	.dword	$str$9
	.align		8
        /*00a8*/ 	.dword	$str$10


//--------------------- .text._Z44run_think_like_an_edge_single_step_embeddingiiPvS_mPiS0_mS0_S0_S0_ --------------------------
	.section	.text._Z44run_think_like_an_edge_single_step_embeddingiiPvS_mPiS0_mS0_S0_S0_,"ax",@progbits
	.align	128
        .global         _Z44run_think_like_an_edge_single_step_embeddingiiPvS_mPiS0_mS0_S0_S0_
        .type           _Z44run_think_like_an_edge_single_step_embeddingiiPvS_mPiS0_mS0_S0_S0_,@function
        .size           _Z44run_think_like_an_edge_single_step_embeddingiiPvS_mPiS0_mS0_S0_S0_,(.L_x_175 - _Z44run_think_like_an_edge_single_step_embeddingiiPvS_mPiS0_mS0_S0_S0_)
        .other          _Z44run_think_like_an_edge_single_step_embeddingiiPvS_mPiS0_mS0_S0_S0_,@"STO_CUDA_ENTRY STV_DEFAULT"
_Z44run_think_like_an_edge_single_step_embeddingiiPvS_mPiS0_mS0_S0_S0_:
.text._Z44run_think_like_an_edge_single_step_embeddingiiPvS_mPiS0_mS0_S0_S0_:
[----:B------:R-:W0:Y:S01]  /*0000*/  LDC R1, c[0x0][0x37c] ;  /* 0x0000df00ff017b82 */ /* 0x000e220000000800 */
[----:B------:R-:W1:Y:S01]  /*0010*/  S2R R3, SR_TID.X ;  /* 0x0000000000037919 */ /* 0x000e620000002100 */
[----:B------:R-:W2:Y:S06]  /*0020*/  LDCU UR5, c[0x0][0x2fc] ;  /* 0x00005f80ff0577ac */ /* 0x000eac0008000800 */
[----:B------:R-:W1:Y:S01]  /*0030*/  S2UR UR6, SR_CTAID.X ;  /* 0x00000000000679c3 */ /* 0x000e620000002500 */
[----:B0-----:R-:W-:Y:S01]  /*0040*/  VIADD R1, R1, 0xfffffff8 ;  /* 0xfffffff801017836 */ /* 0x001fe20000000000 */
[----:B------:R-:W0:Y:S01]  /*0050*/  LDCU.64 UR8, c[0x0][0x3b0] ;  /* 0x00007600ff0877ac */ /* 0x000e220008000a00 */
[----:B------:R-:W3:Y:S05]  /*0060*/  LDCU UR4, c[0x0][0x2f8] ;  /* 0x00005f00ff0477ac */ /* 0x000eea0008000800 */
[----:B------:R-:W1:Y:S01]  /*0070*/  LDC R16, c[0x0][0x360] ;  /* 0x0000d800ff107b82 */ /* 0x000e620000000800 */
[----:B---3--:R-:W-:-:S05]  /*0080*/  IADD3 R6, P1, PT, R1, UR4, RZ ;  /* 0x0000000401067c10 */ /* 0x008fca000ff3e0ff */
[----:B--2---:R-:W-:Y:S02]  /*0090*/  IMAD.X R7, RZ, RZ, UR5, P1 ;  /* 0x00000005ff077e24 */ /* 0x004fe400088e06ff */
[----:B-1----:R-:W-:-:S05]  /*00a0*/  IMAD R16, R16, UR6, R3 ;  /* 0x0000000610107c24 */ /* 0x002fca000f8e0203 */
[----:B0-----:R-:W-:Y:S02]  /*00b0*/  ISETP.GE.U32.AND P0, PT, R16, UR8, PT ;  /* 0x0000000810007c0c */ /* 0x001fe4000bf06070 */
[----:B------:R-:W-:-:S04]  /*00c0*/  SHF.R.S32.HI R19, RZ, 0x1f, R16 ;  /* 0x0000001fff137819 */ /* 0x000fc80000011410 */
[----:B------:R-:W-:-:S13]  /*00d0*/  ISETP.GE.U32.AND.EX P0, PT, R19, UR9, PT, P0 ;  /* 0x0000000913007c0c */ /* 0x000fda000bf06100 */
[----:B------:R-:W-:Y:S05]  /*00e0*/  @P0 EXIT ;  /* 0x000000000000094d */ /* 0x000fea0003800000 */
[----:B------:R-:W0:Y:S01]  /*00f0*/  LDCU UR4, c[0x0][0x384] ;  /* 0x00007080ff0477ac */ /* 0x000e220008000800 */
[----:B------:R-:W1:Y:S01]  /*0100*/  LDCU.64 UR36, c[0x0][0x358] ;  /* 0x00006b00ff2477ac */ /* 0x000e620008000a00 */
[----:B0-----:R-:W-:-:S09]  /*0110*/  UISETP.NE.AND UP0, UPT, UR4, URZ, UPT ;  /* 0x000000ff0400728c */ /* 0x001fd2000bf05270 */
[----:B-1----:R-:W-:Y:S05]  /*0120*/  BRA.U !UP0, `(.L_x_0) ;  /* 0x0000000d08d87547 */ /* 0x002fea000b800000 */
[----:B------:R-:W0:Y:S01]  /*0130*/  LDC.64 R2, c[0x0][0x3b8] ;  /* 0x0000ee00ff027b82 */ /* 0x000e220000000a00 */
[----:B------:R-:W-:-:S07]  /*0140*/  SHF.L.U32 R5, R16, 0x1, RZ ;  /* 0x0000000110057819 */ /* 0x000fce00000006ff */
[----:B------:R-:W1:Y:S01]  /*0150*/  LDC.64 R8, c[0x0][0x390] ;  /* 0x0000e400ff087b82 */ /* 0x000e620000000a00 */
[----:B0-----:R-:W-:-:S07]  /*0160*/  IMAD.WIDE R2, R5, 0x4, R2 ;  /* 0x0000000405027825 */ /* 0x001fce00078e0202 */
[----:B------:R-:W0:Y:S01]  /*0170*/  LDC.64 R10, c[0x0][0x388] ;  /* 0x0000e200ff0a7b82 */ /* 0x000e220000000a00 */
[----:B------:R-:W1:Y:S04]  /*0180*/  LDG.E R13, desc[UR36][R2.64] ;  /* 0x00000024020d7981 */ /* 0x000e68000c1e1900 */
[----:B------:R-:W2:Y:S03]  /*0190*/  LDG.E R18, desc[UR36][R2.64+0x4] ;  /* 0x0000042402127981 */ /* 0x000ea6000c1e1900 */
[----:B------:R-:W3:Y:S01]  /*01a0*/  LDC.64 R4, c[0x0][0x3a0] ;  /* 0x0000e800ff047b82 */ /* 0x000ee20000000a00 */
[----:B0-----:R-:W4:Y:S01]  /*01b0*/  LDG.E R23, desc[UR36][R10.64+0x15cc8] ;  /* 0x015cc8240a177981 */ /* 0x001f22000c1e1900 */
[----:B-1----:R-:W-:-:S05]  /*01c0*/  IMAD.WIDE R8, R13, 0x4, R8 ;  /* 0x000000040d087825 */ /* 0x002fca00078e0208 */
[----:B------:R-:W4:Y:S01]  /*01d0*/  LDG.E R22, desc[UR36][R8.64] ;  /* 0x0000002408167981 */ /* 0x000f22000c1e1900 */
[----:B--2---:R-:W-:-:S04]  /*01e0*/  IMAD.SHL.U32 R13, R18, 0x2, RZ ;  /* 0x00000002120d7824 */ /* 0x004fc800078e00ff */
[----:B---3--:R-:W-:-:S05]  /*01f0*/  IMAD.WIDE R4, R13, 0x4, R4 ;  /* 0x000000040d047825 */ /* 0x008fca00078e0204 */
[----:B------:R0:W5:Y:S01]  /*0200*/  LDG.E R19, desc[UR36][R4.64] ;  /* 0x0000002404137981 */ /* 0x000162000c1e1900 */
[----:B------:R-:W-:Y:S01]  /*0210*/  BSSY.RECONVERGENT B6, `(.L_x_1) ;  /* 0x000001e000067945 */ /* 0x000fe20003800200 */
[C---:B----4-:R-:W-:Y:S02]  /*0220*/  ISETP.GT.AND P1, PT, R22.reuse, -0x1, PT ;  /* 0xffffffff1600780c */ /* 0x050fe40003f24270 */
[----:B------:R-:W-:-:S13]  /*0230*/  ISETP.GE.AND P0, PT, R22, R23, PT ;  /* 0x000000171600720c */ /* 0x000fda0003f06270 */
[----:B0-----:R-:W-:Y:S05]  /*0240*/  @!P0 BRA P1, `(.L_x_2) ;  /* 0x0000000000688947 */ /* 0x001fea0000800000 */
[----:B------:R-:W-:Y:S01]  /*0250*/  MOV R0, 0x0 ;  /* 0x0000000000007802 */ /* 0x000fe20000000f00 */
[----:B------:R0:W-:Y:S01]  /*0260*/  STL.64 [R1], R22 ;  /* 0x0000001601007387 */ /* 0x0001e20000100a00 */
[----:B------:R-:W1:Y:S02]  /*0270*/  LDCU.64 UR4, c[0x4][0x80] ;  /* 0x01001000ff0477ac */ /* 0x000e640008000a00 */
[----:B------:R0:W2:Y:S01]  /*0280*/  LDC.64 R2, c[0x4][R0] ;  /* 0x0100000000027b82 */ /* 0x0000a20000000a00 */
[----:B-1----:R-:W-:Y:S01]  /*0290*/  IMAD.U32 R4, RZ, RZ, UR4 ;  /* 0x00000004ff047e24 */ /* 0x002fe2000f8e00ff */
[----:B0-----:R-:W-:-:S07]  /*02a0*/  MOV R5, UR5 ;  /* 0x0000000500057c02 */ /* 0x001fce0008000f00 */
[----:B------:R-:W-:-:S07]  /*02b0*/  LEPC R20, `(.L_x_3) ;  /* 0x000000001014794e */ /* 0x000fce0000000000 */
[----:B--2--5:R-:W-:Y:S05]  /*02c0*/  CALL.ABS.NOINC R2 ;  /* 0x0000000002007343 */ /* 0x024fea0003c00000 */
.L_x_3:
[----:B------:R-:W-:Y:S01]  /*02d0*/  MOV R2, 0x8 ;  /* 0x0000000800027802 */ /* 0x000fe20000000f00 */
[----:B------:R-:W0:Y:S01]  /*02e0*/  LDCU.64 UR4, c[0x4][0x88] ;  /* 0x01001100ff0477ac */ /* 0x000e220008000a00 */
[----:B------:R-:W-:Y:S02]  /*02f0*/  HFMA2 R13, -RZ, RZ, 0, 0 ;  /* 0x00000000ff0d7431 */ /* 0x000fe400000001ff */
[----:B------:R-:W-:Y:S01]  /*0300*/  IMAD.MOV.U32 R8, RZ, RZ, 0xd6 ;  /* 0x000000d6ff087424 */ /* 0x000fe200078e00ff */
[----:B------:R-:W1:Y:S01]  /*0310*/  LDCU.64 UR6, c[0x4][0x60] ;  /* 0x01000c00ff0677ac */ /* 0x000e620008000a00 */
[----:B------:R-:W2:Y:S01]  /*0320*/  LDC.64 R2, c[0x4][R2] ;  /* 0x0100000002027b82 */ /* 0x000ea20000000a00 */
[----:B------:R-:W-:Y:S01]  /*0330*/  IMAD.MOV.U32 R12, RZ, RZ, 0x1 ;  /* 0x00000001ff0c7424 */ /* 0x000fe200078e00ff */
[----:B------:R-:W3:Y:S01]  /*0340*/  LDCU.64 UR8, c[0x4][0x10] ;  /* 0x01000200ff0877ac */ /* 0x000ee20008000a00 */
[----:B0-----:R-:W-:Y:S02]  /*0350*/  IMAD.U32 R4, RZ, RZ, UR4 ;  /* 0x00000004ff047e24 */ /* 0x001fe4000f8e00ff */
[----:B------:R-:W-:Y:S01]  /*0360*/  IMAD.U32 R5, RZ, RZ, UR5 ;  /* 0x00000005ff057e24 */ /* 0x000fe2000f8e00ff */
[----:B-1----:R-:W-:Y:S01]  /*0370*/  MOV R6, UR6 ;  /* 0x0000000600067c02 */ /* 0x002fe20008000f00 */
[----:B------:R-:W-:-:S02]  /*0380*/  IMAD.U32 R7, RZ, RZ, UR7 ;  /* 0x00000007ff077e24 */ /* 0x000fc4000f8e00ff */
[----:B---3--:R-:W-:Y:S01]  /*0390*/  IMAD.U32 R10, RZ, RZ, UR8 ;  /* 0x00000008ff0a7e24 */ /* 0x008fe2000f8e00ff */
[----:B------:R-:W-:-:S07]  /*03a0*/  MOV R11, UR9 ;  /* 0x00000009000b7c02 */ /* 0x000fce0008000f00 */
[----:B------:R-:W-:-:S07]  /*03b0*/  LEPC R20, `(.L_x_4) ;  /* 0x000000001014794e */ /* 0x000fce0000000000 */
[----:B--2---:R-:W-:Y:S05]  /*03c0*/  CALL.ABS.NOINC R2 ;  /* 0x0000000002007343 */ /* 0x004fea0003c00000 */
.L_x_4:
[----:B------:R-:W0:Y:S02]  /*03d0*/  LDC.64 R2, c[0x0][0x388] ;  /* 0x0000e200ff027b82 */ /* 0x000e240000000a00 */
[----:B0-----:R0:W5:Y:S02]  /*03e0*/  LDG.E R23, desc[UR36][R2.64+0x15cc8] ;  /* 0x015cc82402177981 */ /* 0x001164000c1e1900 */
.L_x_2:
[----:B------:R-:W-:Y:S05]  /*03f0*/  BSYNC.RECONVERGENT B6 ;  /* 0x0000000000067941 */ /* 0x000fea0003800200 */
.L_x_1:
[----:B------:R-:W1:Y:S02]  /*0400*/  LDC.64 R16, c[0x0][0x388] ;  /* 0x0000e200ff107b82 */ /* 0x000e640000000a00 */
[----:B-1----:R-:W-:-:S05]  /*0410*/  IMAD.WIDE R16, R22, 0x10, R16 ;  /* 0x0000001016107825 */ /* 0x002fca00078e0210 */
[----:B------:R1:W5:Y:S02]  /*0420*/  LDG.E R24, desc[UR36][R16.64+0x8] ;  /* 0x0000082410187981 */ /* 0x000364000c1e1900 */
[C---:B-----5:R-:W-:Y:S01]  /*0430*/  ISETP.GE.AND P0, PT, R22.reuse, R23, PT ;  /* 0x000000171600720c */ /* 0x060fe20003f06270 */
[----:B------:R-:W-:Y:S01]  /*0440*/  BSSY.RECONVERGENT B6, `(.L_x_5) ;  /* 0x0000013000067945 */ /* 0x000fe20003800200 */
[----:B------:R-:W-:-:S13]  /*0450*/  ISETP.GT.AND P1, PT, R22, -0x1, PT ;  /* 0xffffffff1600780c */ /* 0x000fda0003f24270 */
[----:B-1----:R-:W-:Y:S05]  /*0460*/  @!P0 BRA P1, `(.L_x_6) ;  /* 0x0000000000408947 */ /* 0x002fea0000800000 */
[----:B0-----:R-:W-:Y:S01]  /*0470*/  MOV R2, 0x8 ;  /* 0x0000000800027802 */ /* 0x001fe20000000f00 */
        /* <DEDUP_REMOVED lines=15> */
.L_x_6:
[----:B------:R-:W-:Y:S05]  /*0570*/  BSYNC.RECONVERGENT B6 ;  /* 0x0000000000067941 */ /* 0x000fea0003800200 */
.L_x_5:
[----:B0-----:R-:W2:Y:S02]  /*0580*/  LDG.E R3, desc[UR36][R16.64+0xc] ;  /* 0x00000c2410037981 */ /* 0x001ea4000c1e1900 */
[----:B--2---:R-:W-:-:S04]  /*0590*/  ISETP.GE.AND P0, PT, R3, R24, PT ;  /* 0x000000180300720c */ /* 0x004fc80003f06270 */
[----:B------:R-:W-:-:S13]  /*05a0*/  ISETP.EQ.OR P0, PT, R3, -0x1, !P0 ;  /* 0xffffffff0300780c */ /* 0x000fda0004702670 */
[----:B------:R-:W-:Y:S05]  /*05b0*/  @P0 EXIT ;  /* 0x000000000000094d */ /* 0x000fea0003800000 */
[----:B------:R-:W0:Y:S01]  /*05c0*/  LDCU.64 UR4, c[0x0][0x380] ;  /* 0x00007000ff0477ac */ /* 0x000e220008000a00 */
[----:B------:R-:W1:Y:S01]  /*05d0*/  LDC.64 R6, c[0x0][0x3a8] ;  /* 0x0000ea00ff067b82 */ /* 0x000e620000000a00 */
[----:B0-----:R-:W-:Y:S01]  /*05e0*/  UISETP.GE.AND UP0, UPT, UR5, UR4, UPT ;  /* 0x000000040500728c */ /* 0x001fe2000bf06270 */
[----:B-1----:R-:W-:-:S08]  /*05f0*/  IMAD.WIDE R6, R18, 0x4, R6 ;  /* 0x0000000412067825 */ /* 0x002fd000078e0206 */
[----:B------:R-:W-:Y:S05]  /*0600*/  BRA.U UP0, `(.L_x_7) ;  /* 0x0000000500b87547 */ /* 0x000fea000b800000 */
[----:B------:R-:W-:Y:S01]  /*0610*/  IMAD.IADD R2, R3, 0x1, -R24 ;  /* 0x0000000103027824 */ /* 0x000fe200078e0a18 */
[----:B------:R-:W-:Y:S03]  /*0620*/  BSSY B0, `(.L_x_8) ;  /* 0x0000027000007945 */ /* 0x000fe60003800000 */
[C---:B------:R-:W-:Y:S01]  /*0630*/  VIADD R0, R2.reuse, 0x1 ;  /* 0x0000000102007836 */ /* 0x040fe20000000000 */
[----:B------:R-:W-:-:S04]  /*0640*/  ISETP.GE.U32.AND P0, PT, R2, 0x3, PT ;  /* 0x000000030200780c */ /* 0x000fc80003f06070 */
[----:B------:R-:W-:-:S13]  /*0650*/  LOP3.LUT P1, R0, R0, 0x3, RZ, 0xc0, !PT ;  /* 0x0000000300007812 */ /* 0x000fda000782c0ff */
[----:B------:R-:W-:Y:S05]  /*0660*/  @!P1 BRA `(.L_x_9) ;  /* 0x0000000000889947 */ /* 0x000fea0003800000 */
[----:B------:R-:W0:Y:S01]  /*0670*/  LDC.64 R12, c[0x0][0x388] ;  /* 0x0000e200ff0c7b82 */ /* 0x000e220000000a00 */
[----:B------:R-:W-:-:S07]  /*0680*/  IMAD.MOV R0, RZ, RZ, -R0 ;  /* 0x000000ffff007224 */ /* 0x000fce00078e0a00 */
[----:B------:R-:W1:Y:S08]  /*0690*/  LDC.64 R4, c[0x0][0x3c8] ;  /* 0x0000f200ff047b82 */ /* 0x000e700000000a00 */
[----:B------:R-:W2:Y:S08]  /*06a0*/  LDC.64 R8, c[0x0][0x390] ;  /* 0x0000e400ff087b82 */ /* 0x000eb00000000a00 */
[----:B------:R-:W3:Y:S01]  /*06b0*/  LDC.64 R10, c[0x0][0x3c0] ;  /* 0x0000f000ff0a7b82 */ /* 0x000ee20000000a00 */
[----:B0-----:R-:W-:-:S04]  /*06c0*/  IADD3 R12, P1, PT, R12, 0xcf00, RZ ;  /* 0x0000cf000c0c7810 */ /* 0x001fc80007f3e0ff */
[----:B------:R-:W-:-:S09]  /*06d0*/  IADD3.X R13, PT, PT, RZ, R13, RZ, P1, !PT ;  /* 0x0000000dff0d7210 */ /* 0x000fd20000ffe4ff */
.L_x_10:
[----:B0-----:R-:W-:Y:S01]  /*06e0*/  IMAD.WIDE R20, R24, 0x4, R12 ;  /* 0x0000000418147825 */ /* 0x001fe200078e020c */
[----:B------:R-:W-:Y:S05]  /*06f0*/  YIELD ;  /* 0x0000000000007946 */ /* 0x000fea0003800000 */
[----:B------:R-:W-:Y:S01]  /*0700*/  IMAD.MOV.U32 R27, RZ, RZ, 0x1 ;  /* 0x00000001ff1b7424 */ /* 0x000fe200078e00ff */
[----:B------:R-:W4:Y:S04]  /*0710*/  LDG.E R23, desc[UR36][R20.64] ;  /* 0x0000002414177981 */ /* 0x000f28000c1e1900 */
[----:B------:R-:W5:Y:S01]  /*0720*/  ATOMG.E.ADD.STRONG.GPU PT, R2, desc[UR36][R6.64], R27 ;  /* 0x8000001b060279a8 */ /* 0x000f6200081ef124 */
[----:B------:R-:W-:-:S02]  /*0730*/  VOTEU.ANY UR4, UPT, PT ;  /* 0x0000000000047886 */ /* 0x000fc400038e0100 */
[----:B------:R-:W-:Y:S01]  /*0740*/  FLO.U32 R22, UR4 ;  /* 0x0000000400167d00 */ /* 0x000fe200080e0000 */
[----:B------:R-:W0:Y:S07]  /*0750*/  S2R R15, SR_LANEID ;  /* 0x00000000000f7919 */ /* 0x000e2e0000000000 */
[----:B------:R-:W1:Y:S02]  /*0760*/  POPC R16, UR4 ;  /* 0x0000000400107d09 */ /* 0x000e640008000000 */
[----:B-1----:R-:W-:Y:S01]  /*0770*/  IMAD.SHL.U32 R25, R16, 0x2, RZ ;  /* 0x0000000210197824 */ /* 0x002fe200078e00ff */
[----:B0-----:R-:W-:-:S02]  /*0780*/  ISETP.EQ.U32.AND P1, PT, R22, R15, PT ;  /* 0x0000000f1600720c */ /* 0x001fc40003f22070 */
[----:B-----5:R-:W-:-:S05]  /*0790*/  IADD3 R17, PT, PT, R19, R2, RZ ;  /* 0x0000000213117210 */ /* 0x020fca0007ffe0ff */
[----:B--2---:R-:W-:-:S05]  /*07a0*/  IMAD.WIDE R14, R17, 0x4, R8 ;  /* 0x00000004110e7825 */ /* 0x004fca00078e0208 */
[----:B----4-:R-:W-:Y:S04]  /*07b0*/  STG.E desc[UR36][R14.64], R23 ;  /* 0x000000170e007986 */ /* 0x010fe8000c101924 */
[----:B------:R-:W2:Y:S01]  /*07c0*/  @P1 ATOMG.E.ADD.STRONG.GPU PT, R25, desc[UR36][R4.64], R25 ;  /* 0x80000019041919a8 */ /* 0x000ea200081ef124 */
[----:B------:R-:W-:Y:S01]  /*07d0*/  IADD3 R0, PT, PT, R0, 0x1, RZ ;  /* 0x0000000100007810 */ /* 0x000fe20007ffe0ff */
[----:B------:R-:W-:Y:S01]  /*07e0*/  VIADD R24, R24, 0x1 ;  /* 0x0000000118187836 */ /* 0x000fe20000000000 */
[----:B------:R-:W0:Y:S02]  /*07f0*/  S2R R2, SR_LTMASK ;  /* 0x0000000000027919 */ /* 0x000e240000003900 */
[----:B------:R-:W-:Y:S02]  /*0800*/  ISETP.NE.AND P1, PT, R0, RZ, PT ;  /* 0x000000ff0000720c */ /* 0x000fe40003f25270 */
[----:B0-----:R-:W-:-:S06]  /*0810*/  LOP3.LUT R2, R2, UR4, RZ, 0xc0, !PT ;  /* 0x0000000402027c12 */ /* 0x001fcc000f8ec0ff */
[----:B------:R-:W0:Y:S01]  /*0820*/  POPC R2, R2 ;  /* 0x0000000200027309 */ /* 0x000e220000000000 */
[----:B--2---:R-:W0:Y:S02]  /*0830*/  SHFL.IDX PT, R21, R25, R22, 0x1f ;  /* 0x00001f1619157589 */ /* 0x004e2400000e0000 */
[----:B0-----:R-:W-:-:S04]  /*0840*/  IMAD R21, R2, 0x2, R21 ;  /* 0x0000000202157824 */ /* 0x001fc800078e0215 */
[----:B---3--:R-:W-:-:S05]  /*0850*/  IMAD.WIDE R20, R21, 0x4, R10 ;  /* 0x0000000415147825 */ /* 0x008fca00078e020a */
[----:B------:R0:W-:Y:S04]  /*0860*/  STG.E desc[UR36][R20.64], R17 ;  /* 0x0000001114007986 */ /* 0x0001e8000c101924 */
[----:B------:R0:W-:Y:S01]  /*0870*/  STG.E desc[UR36][R20.64+0x4], R18 ;  /* 0x0000041214007986 */ /* 0x0001e2000c101924 */
[----:B------:R-:W-:Y:S05]  /*0880*/  @P1 BRA `(.L_x_10) ;  /* 0xfffffffc00941947 */ /* 0x000fea000383ffff */
.L_x_9:
[----:B------:R-:W-:Y:S05]  /*0890*/  BSYNC B0 ;  /* 0x0000000000007941 */ /* 0x000fea0003800000 */
.L_x_8:
[----:B------:R-:W-:Y:S05]  /*08a0*/  @!P0 EXIT ;  /* 0x000000000000894d */ /* 0x000fea0003800000 */
[----:B------:R-:W1:Y:S01]  /*08b0*/  LDC.64 R8, c[0x0][0x3c8] ;  /* 0x0000f200ff087b82 */ /* 0x000e620000000a00 */
[C---:B------:R-:W-:Y:S01]  /*08c0*/  IMAD.IADD R3, R24.reuse, 0x1, -R3 ;  /* 0x0000000118037824 */ /* 0x040fe200078e0a03 */
[----:B------:R-:W-:-:S06]  /*08d0*/  IADD3 R0, PT, PT, R24, -0x1, RZ ;  /* 0xffffffff18007810 */ /* 0x000fcc0007ffe0ff */
[----:B------:R-:W2:Y:S08]  /*08e0*/  LDC.64 R10, c[0x0][0x390] ;  /* 0x0000e400ff0a7b82 */ /* 0x000eb00000000a00 */
[----:B------:R-:W3:Y:S08]  /*08f0*/  LDC.64 R12, c[0x0][0x388] ;  /* 0x0000e200ff0c7b82 */ /* 0x000ef00000000a00 */
[----:B------:R-:W4:Y:S02]  /*0900*/  LDC.64 R14, c[0x0][0x3c0] ;  /* 0x0000f000ff0e7b82 */ /* 0x000f240000000a00 */
.L_x_11:
[----:B0-----:R-:W-:Y:S01]  /*0910*/  VIADD R17, R0, 0x1 ;  /* 0x0000000100117836 */ /* 0x001fe20000000000 */
[----:B------:R-:W-:Y:S05]  /*0920*/  YIELD ;  /* 0x0000000000007946 */ /* 0x000fea0003800000 */
[----:B---3--:R-:W-:-:S04]  /*0930*/  IMAD.WIDE R16, R17, 0x4, R12 ;  /* 0x0000000411107825 */ /* 0x008fc800078e020c */
[----:B------:R-:W-:Y:S01]  /*0940*/  IMAD.MOV.U32 R2, RZ, RZ, 0x1 ;  /* 0x00000001ff027424 */ /* 0x000fe200078e00ff */
[----:B------:R-:W3:Y:S04]  /*0950*/  LDG.E R23, desc[UR36][R16.64+0xcf00] ;  /* 0x00cf002410177981 */ /* 0x000ee8000c1e1900 */
[----:B------:R-:W5:Y:S01]  /*0960*/  ATOMG.E.ADD.STRONG.GPU PT, R4, desc[UR36][R6.64], R2 ;  /* 0x80000002060479a8 */ /* 0x000f6200081ef124 */
[----:B------:R-:W-:Y:S02]  /*0970*/  VOTEU.ANY UR4, UPT, PT ;  /* 0x0000000000047886 */ /* 0x000fe400038e0100 */
[----:B------:R-:W-:Y:S01]  /*0980*/  FLO.U32 R5, UR4 ;  /* 0x0000000400057d00 */ /* 0x000fe200080e0000 */
[----:B------:R-:W0:Y:S07]  /*0990*/  S2R R20, SR_LANEID ;  /* 0x0000000000147919 */ /* 0x000e2e0000000000 */
[----:B------:R-:W1:Y:S02]  /*09a0*/  POPC R27, UR4 ;  /* 0x00000004001b7d09 */ /* 0x000e640008000000 */
[----:B-1----:R-:W-:Y:S01]  /*09b0*/  IMAD.SHL.U32 R27, R27, 0x2, RZ ;  /* 0x000000021b1b7824 */ /* 0x002fe200078e00ff */
[----:B0-----:R-:W-:-:S02]  /*09c0*/  ISETP.EQ.U32.AND P0, PT, R5, R20, PT ;  /* 0x000000140500720c */ /* 0x001fc40003f02070 */
[----:B-----5:R-:W-:-:S05]  /*09d0*/  IADD3 R29, PT, PT, R19, R4, RZ ;  /* 0x00000004131d7210 */ /* 0x020fca0007ffe0ff */
[----:B--2---:R-:W-:-:S05]  /*09e0*/  IMAD.WIDE R20, R29, 0x4, R10 ;  /* 0x000000041d147825 */ /* 0x004fca00078e020a */
[----:B---3--:R-:W-:Y:S04]  /*09f0*/  STG.E desc[UR36][R20.64], R23 ;  /* 0x0000001714007986 */ /* 0x008fe8000c101924 */
[----:B------:R-:W2:Y:S01]  /*0a00*/  @P0 ATOMG.E.ADD.STRONG.GPU PT, R22, desc[UR36][R8.64], R27 ;  /* 0x8000001b081609a8 */ /* 0x000ea200081ef124 */
[----:B------:R-:W0:Y:S02]  /*0a10*/  S2R R4, SR_LTMASK ;  /* 0x0000000000047919 */ /* 0x000e240000003900 */
[----:B0-----:R-:W-:-:S06]  /*0a20*/  LOP3.LUT R4, R4, UR4, RZ, 0xc0, !PT ;  /* 0x0000000404047c12 */ /* 0x001fcc000f8ec0ff */
[----:B------:R-:W0:Y:S01]  /*0a30*/  POPC R4, R4 ;  /* 0x0000000400047309 */ /* 0x000e220000000000 */
[----:B--2---:R-:W0:Y:S02]  /*0a40*/  SHFL.IDX PT, R25, R22, R5, 0x1f ;  /* 0x00001f0516197589 */ /* 0x004e2400000e0000 */
[----:B0-----:R-:W-:-:S04]  /*0a50*/  IMAD R25, R4, 0x2, R25 ;  /* 0x0000000204197824 */ /* 0x001fc800078e0219 */
[----:B----4-:R-:W-:-:S05]  /*0a60*/  IMAD.WIDE R24, R25, 0x4, R14 ;  /* 0x0000000419187825 */ /* 0x010fca00078e020e */
[----:B------:R-:W-:Y:S04]  /*0a70*/  STG.E desc[UR36][R24.64], R29 ;  /* 0x0000001d18007986 */ /* 0x000fe8000c101924 */
[----:B------:R-:W-:Y:S04]  /*0a80*/  STG.E desc[UR36][R24.64+0x4], R18 ;  /* 0x0000041218007986 */ /* 0x000fe8000c101924 */
[----:B------:R-:W2:Y:S04]  /*0a90*/  LDG.E R26, desc[UR36][R16.64+0xcf04] ;  /* 0x00cf0424101a7981 */ /* 0x000ea8000c1e1900 */
[----:B------:R-:W3:Y:S02]  /*0aa0*/  ATOMG.E.ADD.STRONG.GPU PT, R20, desc[UR36][R6.64], R2 ;  /* 0x80000002061479a8 */ /* 0x000ee400081ef124 */
[----:B---3--:R-:W-:-:S05]  /*0ab0*/  IADD3 R28, PT, PT, R19, R20, RZ ;  /* 0x00000014131c7210 */ /* 0x008fca0007ffe0ff */
[----:B------:R-:W-:-:S05]  /*0ac0*/  IMAD.WIDE R20, R28, 0x4, R10 ;  /* 0x000000041c147825 */ /* 0x000fca00078e020a */
[----:B--2---:R0:W-:Y:S04]  /*0ad0*/  STG.E desc[UR36][R20.64], R26 ;  /* 0x0000001a14007986 */ /* 0x0041e8000c101924 */
[----:B0-----:R-:W2:Y:S04]  /*0ae0*/  @P0 ATOMG.E.ADD.STRONG.GPU PT, R20, desc[UR36][R8.64], R27 ;  /* 0x8000001b081409a8 */ /* 0x001ea800081ef124 */
[----:B--2---:R-:W0:Y:S02]  /*0af0*/  SHFL.IDX PT, R23, R20, R5, 0x1f ;  /* 0x00001f0514177589 */ /* 0x004e2400000e0000 */
[----:B0-----:R-:W-:-:S04]  /*0b00*/  IMAD R23, R4, 0x2, R23 ;  /* 0x0000000204177824 */ /* 0x001fc800078e0217 */
[----:B------:R-:W-:-:S05]  /*0b10*/  IMAD.WIDE R22, R23, 0x4, R14 ;  /* 0x0000000417167825 */ /* 0x000fca00078e020e */
[----:B------:R-:W-:Y:S04]  /*0b20*/  STG.E desc[UR36][R22.64], R28 ;  /* 0x0000001c16007986 */ /* 0x000fe8000c101924 */
[----:B------:R-:W-:Y:S04]  /*0b30*/  STG.E desc[UR36][R22.64+0x4], R18 ;  /* 0x0000041216007986 */ /* 0x000fe8000c101924 */
[----:B------:R-:W2:Y:S04]  /*0b40*/  LDG.E R29, desc[UR36][R16.64+0xcf08] ;  /* 0x00cf0824101d7981 */ /* 0x000ea8000c1e1900 */
[----:B------:R-:W3:Y:S02]  /*0b50*/  ATOMG.E.ADD.STRONG.GPU PT, R24, desc[UR36][R6.64], R2 ;  /* 0x80000002061879a8 */ /* 0x000ee400081ef124 */
[----:B---3--:R-:W-:-:S04]  /*0b60*/  IMAD.IADD R26, R19, 0x1, R24 ;  /* 0x00000001131a7824 */ /* 0x008fc800078e0218 */
[----:B------:R-:W-:-:S05]  /*0b70*/  IMAD.WIDE R24, R26, 0x4, R10 ;  /* 0x000000041a187825 */ /* 0x000fca00078e020a */
[----:B--2---:R0:W-:Y:S04]  /*0b80*/  STG.E desc[UR36][R24.64], R29 ;  /* 0x0000001d18007986 */ /* 0x0041e8000c101924 */
[----:B0-----:R-:W2:Y:S04]  /*0b90*/  @P0 ATOMG.E.ADD.STRONG.GPU PT, R24, desc[UR36][R8.64], R27 ;  /* 0x8000001b081809a8 */ /* 0x001ea800081ef124 */
[----:B--2---:R-:W0:Y:S02]  /*0ba0*/  SHFL.IDX PT, R21, R24, R5, 0x1f ;  /* 0x00001f0518157589 */ /* 0x004e2400000e0000 */
[----:B0-----:R-:W-:-:S05]  /*0bb0*/  LEA R21, R4, R21, 0x1 ;  /* 0x0000001504157211 */ /* 0x001fca00078e08ff */
[----:B------:R-:W-:-:S05]  /*0bc0*/  IMAD.WIDE R20, R21, 0x4, R14 ;  /* 0x0000000415147825 */ /* 0x000fca00078e020e */
[----:B------:R-:W-:Y:S04]  /*0bd0*/  STG.E desc[UR36][R20.64], R26 ;  /* 0x0000001a14007986 */ /* 0x000fe8000c101924 */
[----:B------:R-:W-:Y:S04]  /*0be0*/  STG.E desc[UR36][R20.64+0x4], R18 ;  /* 0x0000041214007986 */ /* 0x000fe8000c101924 */
[----:B------:R-:W2:Y:S04]  /*0bf0*/  LDG.E R17, desc[UR36][R16.64+0xcf0c] ;  /* 0x00cf0c2410117981 */ /* 0x000ea8000c1e1900 */
[----:B------:R-:W3:Y:S02]  /*0c00*/  ATOMG.E.ADD.STRONG.GPU PT, R2, desc[UR36][R6.64], R2 ;  /* 0x80000002060279a8 */ /* 0x000ee400081ef124 */
[----:B---3--:R-:W-:-:S04]  /*0c10*/  IMAD.IADD R28, R19, 0x1, R2 ;  /* 0x00000001131c7824 */ /* 0x008fc800078e0202 */
[----:B------:R-:W-:-:S05]  /*0c20*/  IMAD.WIDE R22, R28, 0x4, R10 ;  /* 0x000000041c167825 */ /* 0x000fca00078e020a */
[----:B--2---:R-:W-:Y:S04]  /*0c30*/  STG.E desc[UR36][R22.64], R17 ;  /* 0x0000001116007986 */ /* 0x004fe8000c101924 */
[----:B------:R-:W2:Y:S01]  /*0c40*/  @P0 ATOMG.E.ADD.STRONG.GPU PT, R27, desc[UR36][R8.64], R27 ;  /* 0x8000001b081b09a8 */ /* 0x000ea200081ef124 */
[----:B------:R-:W-:-:S05]  /*0c50*/  VIADD R3, R3, 0x4 ;  /* 0x0000000403037836 */ /* 0x000fca0000000000 */
[----:B------:R-:W-:Y:S01]  /*0c60*/  ISETP.NE.AND P0, PT, R3, 0x1, PT ;  /* 0x000000010300780c */ /* 0x000fe20003f05270 */
[----:B--2---:R-:W0:Y:S02]  /*0c70*/  SHFL.IDX PT, R25, R27, R5, 0x1f ;  /* 0x00001f051b197589 */ /* 0x004e2400000e0000 */
[----:B0-----:R-:W-:-:S05]  /*0c80*/  LEA R25, R4, R25, 0x1 ;  /* 0x0000001904197211 */ /* 0x001fca00078e08ff */
[----:B------:R-:W-:-:S05]  /*0c90*/  IMAD.WIDE R24, R25, 0x4, R14 ;  /* 0x0000000419187825 */ /* 0x000fca00078e020e */
[----:B------:R0:W-:Y:S04]  /*0ca0*/  STG.E desc[UR36][R24.64], R28 ;  /* 0x0000001c18007986 */ /* 0x0001e8000c101924 */
[----:B------:R0:W-:Y:S01]  /*0cb0*/  STG.E desc[UR36][R24.64+0x4], R18 ;  /* 0x0000041218007986 */ /* 0x0001e2000c101924 */
[----:B------:R-:W-:Y:S05]  /*0cc0*/  @!P0 EXIT ;  /* 0x000000000000894d */ /* 0x000fea0003800000 */
[----:B------:R-:W-:Y:S01]  /*0cd0*/  IADD3 R0, PT, PT, R0, 0x4, RZ ;  /* 0x0000000400007810 */ /* 0x000fe20007ffe0ff */
[----:B------:R-:W-:Y:S06]  /*0ce0*/  BRA `(.L_x_11) ;  /* 0xfffffffc00087947 */ /* 0x000fec000383ffff */
.L_x_7:
[----:B------:R-:W-:Y:S01]  /*0cf0*/  IMAD.IADD R2, R3, 0x1, -R24 ;  /* 0x0000000103027824 */ /* 0x000fe200078e0a18 */
[----:B------:R-:W-:Y:S04]  /*0d00*/  BSSY B0, `(.L_x_12) ;  /* 0x0000016000007945 */ /* 0x000fe80003800000 */
[C---:B------:R-:W-:Y:S02]  /*0d10*/  IADD3 R0, PT, PT, R2.reuse, 0x1, RZ ;  /* 0x0000000102007810 */ /* 0x040fe40007ffe0ff */
[----:B------:R-:W-:Y:S02]  /*0d20*/  ISETP.GE.U32.AND P0, PT, R2, 0x3, PT ;  /* 0x000000030200780c */ /* 0x000fe40003f06070 */
[----:B------:R-:W-:-:S13]  /*0d30*/  LOP3.LUT P1, R0, R0, 0x3, RZ, 0xc0, !PT ;  /* 0x0000000300007812 */ /* 0x000fda000782c0ff */
[----:B------:R-:W-:Y:S05]  /*0d40*/  @!P1 BRA `(.L_x_13) ;  /* 0x0000000000449947 */ /* 0x000fea0003800000 */
[----:B------:R-:W0:Y:S01]  /*0d50*/  LDC.64 R8, c[0x0][0x388] ;  /* 0x0000e200ff087b82 */ /* 0x000e220000000a00 */
[----:B------:R-:W-:-:S07]  /*0d60*/  IMAD.MOV R0, RZ, RZ, -R0 ;  /* 0x000000ffff007224 */ /* 0x000fce00078e0a00 */
[----:B------:R-:W1:Y:S01]  /*0d70*/  LDC.64 R4, c[0x0][0x390] ;  /* 0x0000e400ff047b82 */ /* 0x000e620000000a00 */
[----:B0-----:R-:W-:-:S04]  /*0d80*/  IADD3 R8, P1, PT, R8, 0xcf00, RZ ;  /* 0x0000cf0008087810 */ /* 0x001fc80007f3e0ff */
[----:B------:R-:W-:-:S09]  /*0d90*/  IADD3.X R9, PT, PT, RZ, R9, RZ, P1, !PT ;  /* 0x00000009ff097210 */ /* 0x000fd20000ffe4ff */
.L_x_14:
[----:B0-----:R-:W-:Y:S01]  /*0da0*/  IMAD.WIDE R12, R24, 0x4, R8 ;  /* 0x00000004180c7825 */ /* 0x001fe200078e0208 */
[----:B------:R-:W-:Y:S05]  /*0db0*/  YIELD ;  /* 0x0000000000007946 */ /* 0x000fea0003800000 */
[----:B------:R-:W-:Y:S01]  /*0dc0*/  IMAD.MOV.U32 R15, RZ, RZ, 0x1 ;  /* 0x00000001ff0f7424 */ /* 0x000fe200078e00ff */
[----:B------:R-:W2:Y:S04]  /*0dd0*/  LDG.E R13, desc[UR36][R12.64] ;  /* 0x000000240c0d7981 */ /* 0x000ea8000c1e1900 */
[----:B------:R-:W3:Y:S01]  /*0de0*/  ATOMG.E.ADD.STRONG.GPU PT, R2, desc[UR36][R6.64], R15 ;  /* 0x8000000f060279a8 */ /* 0x000ee200081ef124 */
[----:B------:R-:W-:Y:S01]  /*0df0*/  VIADD R0, R0, 0x1 ;  /* 0x0000000100007836 */ /* 0x000fe20000000000 */
[----:B------:R-:W-:-:S04]  /*0e00*/  IADD3 R24, PT, PT, R24, 0x1, RZ ;  /* 0x0000000118187810 */ /* 0x000fc80007ffe0ff */
[----:B------:R-:W-:Y:S02]  /*0e10*/  ISETP.NE.AND P1, PT, R0, RZ, PT ;  /* 0x000000ff0000720c */ /* 0x000fe40003f25270 */
[----:B---3--:R-:W-:-:S05]  /*0e20*/  IADD3 R11, PT, PT, R19, R2, RZ ;  /* 0x00000002130b7210 */ /* 0x008fca0007ffe0ff */
[----:B-1----:R-:W-:-:S05]  /*0e30*/  IMAD.WIDE R10, R11, 0x4, R4 ;  /* 0x000000040b0a7825 */ /* 0x002fca00078e0204 */
[----:B--2---:R0:W-:Y:S01]  /*0e40*/  STG.E desc[UR36][R10.64], R13 ;  /* 0x0000000d0a007986 */ /* 0x0041e2000c101924 */
[----:B------:R-:W-:Y:S05]  /*0e50*/  @P1 BRA `(.L_x_14) ;  /* 0xfffffffc00d01947 */ /* 0x000fea000383ffff */
.L_x_13:
[----:B------:R-:W-:Y:S05]  /*0e60*/  BSYNC B0 ;  /* 0x0000000000007941 */ /* 0x000fea0003800000 */
.L_x_12:
[----:B------:R-:W-:Y:S05]  /*0e70*/  @!P0 EXIT ;  /* 0x000000000000894d */ /* 0x000fea0003800000 */
[----:B------:R-:W1:Y:S01]  /*0e80*/  LDC.64 R4, c[0x0][0x390] ;  /* 0x0000e400ff047b82 */ /* 0x000e620000000a00 */
[C---:B------:R-:W-:Y:S01]  /*0e90*/  IMAD.IADD R0, R24.reuse, 0x1, -R3 ;  /* 0x0000000118007824 */ /* 0x040fe200078e0a03 */
[----:B------:R-:W-:-:S06]  /*0ea0*/  IADD3 R24, PT, PT, R24, -0x1, RZ ;  /* 0xffffffff18187810 */ /* 0x000fcc0007ffe0ff */
[----:B------:R-:W2:Y:S02]  /*0eb0*/  LDC.64 R8, c[0x0][0x388] ;  /* 0x0000e200ff087b82 */ /* 0x000ea40000000a00 */
.L_x_15:
[----:B------:R-:W-:Y:S02]  /*0ec0*/  VIADD R3, R24, 0x1 ;  /* 0x0000000118037836 */ /* 0x000fe40000000000 */
[----:B------:R-:W-:Y:S01]  /*0ed0*/  HFMA2 R25, -RZ, RZ, 0, 5.9604644775390625e-08 ;  /* 0x00000001ff197431 */ /* 0x000fe200000001ff */
[----:B------:R-:W-:Y:S05]  /*0ee0*/  YIELD ;  /* 0x0000000000007946 */ /* 0x000fea0003800000 */
[----:B--2---:R-:W-:-:S05]  /*0ef0*/  IMAD.WIDE R2, R3, 0x4, R8 ;  /* 0x0000000403027825 */ /* 0x004fca00078e0208 */
[----:B-1----:R-:W2:Y:S04]  /*0f00*/  LDG.E R17, desc[UR36][R2.64+0xcf00] ;  /* 0x00cf002402117981 */ /* 0x002ea8000c1e1900 */
[----:B0-----:R-:W3:Y:S02]  /*0f10*/  ATOMG.E.ADD.STRONG.GPU PT, R10, desc[UR36][R6.64], R25 ;  /* 0x80000019060a79a8 */ /* 0x001ee400081ef124 */
[----:B---3--:R-:W-:-:S04]  /*0f20*/  IMAD.IADD R11, R19, 0x1, R10 ;  /* 0x00000001130b7824 */ /* 0x008fc800078e020a */
[----:B-1----:R-:W-:-:S05]  /*0f30*/  IMAD.WIDE R10, R11, 0x4, R4 ;  /* 0x000000040b0a7825 */ /* 0x002fca00078e0204 */
[----:B--2---:R0:W-:Y:S04]  /*0f40*/  STG.E desc[UR36][R10.64], R17 ;  /* 0x000000110a007986 */ /* 0x0041e8000c101924 */
[----:B------:R-:W2:Y:S04]  /*0f50*/  LDG.E R21, desc[UR36][R2.64+0xcf04] ;  /* 0x00cf042402157981 */ /* 0x000ea8000c1e1900 */
[----:B------:R-:W3:Y:S02]  /*0f60*/  ATOMG.E.ADD.STRONG.GPU PT, R12, desc[UR36][R6.64], R25 ;  /* 0x80000019060c79a8 */ /* 0x000ee400081ef124 */
[----:B---3--:R-:W-:-:S05]  /*0f70*/  IADD3 R13, PT, PT, R19, R12, RZ ;  /* 0x0000000c130d7210 */ /* 0x008fca0007ffe0ff */
[----:B------:R-:W-:-:S05]  /*0f80*/  IMAD.WIDE R12, R13, 0x4, R4 ;  /* 0x000000040d0c7825 */ /* 0x000fca00078e0204 */
[----:B--2---:R1:W-:Y:S04]  /*0f90*/  STG.E desc[UR36][R12.64], R21 ;  /* 0x000000150c007986 */ /* 0x0043e8000c101924 */
[----:B------:R-:W2:Y:S04]  /*0fa0*/  LDG.E R23, desc[UR36][R2.64+0xcf08] ;  /* 0x00cf082402177981 */ /* 0x000ea8000c1e1900 */
[----:B------:R-:W3:Y:S02]  /*0fb0*/  ATOMG.E.ADD.STRONG.GPU PT, R14, desc[UR36][R6.64], R25 ;  /* 0x80000019060e79a8 */ /* 0x000ee400081ef124 */
[----:B---3--:R-:W-:-:S04]  /*0fc0*/  IMAD.IADD R15, R19, 0x1, R14 ;  /* 0x00000001130f7824 */ /* 0x008fc800078e020e */
[----:B------:R-:W-:-:S05]  /*0fd0*/  IMAD.WIDE R14, R15, 0x4, R4 ;  /* 0x000000040f0e7825 */ /* 0x000fca00078e0204 */
[----:B--2---:R1:W-:Y:S04]  /*0fe0*/  STG.E desc[UR36][R14.64], R23 ;  /* 0x000000170e007986 */ /* 0x0043e8000c101924 */
[----:B0-----:R-:W2:Y:S04]  /*0ff0*/  LDG.E R17, desc[UR36][R2.64+0xcf0c] ;  /* 0x00cf0c2402117981 */ /* 0x001ea8000c1e1900 */
[----:B------:R-:W3:Y:S01]  /*1000*/  ATOMG.E.ADD.STRONG.GPU PT, R10, desc[UR36][R6.64], R25 ;  /* 0x80000019060a79a8 */ /* 0x000ee200081ef124 */
[----:B------:R-:W-:-:S05]  /*1010*/  VIADD R0, R0, 0x4 ;  /* 0x0000000400007836 */ /* 0x000fca0000000000 */
[----:B------:R-:W-:Y:S02]  /*1020*/  ISETP.NE.AND P0, PT, R0, 0x1, PT ;  /* 0x000000010000780c */ /* 0x000fe40003f05270 */
[----:B---3--:R-:W-:-:S05]  /*1030*/  IADD3 R11, PT, PT, R19, R10, RZ ;  /* 0x0000000a130b7210 */ /* 0x008fca0007ffe0ff */
[----:B------:R-:W-:-:S05]  /*1040*/  IMAD.WIDE R10, R11, 0x4, R4 ;  /* 0x000000040b0a7825 */ /* 0x000fca00078e0204 */
[----:B--2---:R1:W-:Y:S01]  /*1050*/  STG.E desc[UR36][R10.64], R17 ;  /* 0x000000110a007986 */ /* 0x0043e2000c101924 */
[----:B------:R-:W-:Y:S05]  /*1060*/  @!P0 EXIT ;  /* 0x000000000000894d */ /* 0x000fea0003800000 */
[----:B------:R-:W-:Y:S01]  /*1070*/  IADD3 R24, PT, PT, R24, 0x4, RZ ;  /* 0x0000000418187810 */ /* 0x000fe20007ffe0ff */
[----:B------:R-:W-:Y:S06]  /*1080*/  BRA `(.L_x_15) ;  /* 0xfffffffc008c7947 */ /* 0x000fec000383ffff */
.L_x_0:
[----:B------:R-:W0:Y:S08]  /*1090*/  LDC.64 R4, c[0x0][0x388] ;  /* 0x0000e200ff047b82 */ /* 0x000e300000000a00 */
[----:B------:R-:W1:Y:S01]  /*10a0*/  LDC.64 R2, c[0x0][0x3a0] ;  /* 0x0000e800ff027b82 */ /* 0x000e620000000a00 */
[----:B------:R-:W-:Y:S01]  /*10b0*/  IMAD.SHL.U32 R9, R16, 0x2, RZ ;  /* 0x0000000210097824 */ /* 0x000fe200078e00ff */
[----:B0-----:R-:W2:Y:S03]  /*10c0*/  LDG.E R17, desc[UR36][R4.64+0x15cc8] ;  /* 0x015cc82404117981 */ /* 0x001ea6000c1e1900 */
[----:B-1----:R-:W-:-:S05]  /*10d0*/  IMAD.WIDE R2, R9, 0x4, R2 ;  /* 0x0000000409027825 */ /* 0x002fca00078e0202 */
[----:B------:R0:W5:Y:S01]  /*10e0*/  LDG.E R18, desc[UR36][R2.64] ;  /* 0x0000002402127981 */ /* 0x000162000c1e1900 */
[C---:B------:R-:W-:Y:S01]  /*10f0*/  ISETP.GT.AND P1, PT, R16.reuse, -0x1, PT ;  /* 0xffffffff1000780c */ /* 0x040fe20003f24270 */
[----:B------:R-:W-:Y:S01]  /*1100*/  BSSY.RECONVERGENT B6, `(.L_x_16) ;  /* 0x000001d000067945 */ /* 0x000fe20003800200 */
[----:B--2---:R-:W-:-:S13]  /*1110*/  ISETP.GE.AND P0, PT, R16, R17, PT ;  /* 0x000000111000720c */ /* 0x004fda0003f06270 */
[----:B0-----:R-:W-:Y:S05]  /*1120*/  @!P0 BRA P1, `(.L_x_17) ;  /* 0x0000000000688947 */ /* 0x001fea0000800000 */
[----:B------:R-:W-:Y:S01]  /*1130*/  MOV R0, 0x0 ;  /* 0x0000000000007802 */ /* 0x000fe20000000f00 */
[----:B------:R0:W-:Y:S01]  /*1140*/  STL.64 [R1], R16 ;  /* 0x0000001001007387 */ /* 0x0001e20000100a00 */
[----:B------:R-:W1:Y:S02]  /*1150*/  LDCU.64 UR4, c[0x4][0x80] ;  /* 0x01001000ff0477ac */ /* 0x000e640008000a00 */
[----:B------:R0:W2:Y:S01]  /*1160*/  LDC.64 R2, c[0x4][R0] ;  /* 0x0100000000027b82 */ /* 0x0000a20000000a00 */
[----:B-1----:R-:W-:Y:S01]  /*1170*/  MOV R4, UR4 ;  /* 0x0000000400047c02 */ /* 0x002fe20008000f00 */
[----:B0-----:R-:W-:-:S07]  /*1180*/  IMAD.U32 R5, RZ, RZ, UR5 ;  /* 0x00000005ff057e24 */ /* 0x001fce000f8e00ff */
[----:B------:R-:W-:-:S07]  /*1190*/  LEPC R20, `(.L_x_18) ;  /* 0x000000001014794e */ /* 0x000fce0000000000 */
[----:B--2--5:R-:W-:Y:S05]  /*11a0*/  CALL.ABS.NOINC R2 ;  /* 0x0000000002007343 */ /* 0x024fea0003c00000 */
.L_x_18:
[----:B------:R-:W-:Y:S01]  /*11b0*/  MOV R2, 0x8 ;  /* 0x0000000800027802 */ /* 0x000fe20000000f00 */
[----:B------:R-:W0:Y:S01]  /*11c0*/  LDCU.64 UR4, c[0x4][0x88] ;  /* 0x01001100ff0477ac */ /* 0x000e220008000a00 */
[----:B------:R-:W-:Y:S02]  /*11d0*/  HFMA2 R8, -RZ, RZ, 0, 1.275539398193359375e-05 ;  /* 0x000000d6ff087431 */ /* 0x000fe400000001ff */
[----:B------:R-:W-:Y:S01]  /*11e0*/  IMAD.MOV.U32 R12, RZ, RZ, 0x1 ;  /* 0x00000001ff0c7424 */ /* 0x000fe200078e00ff */
[----:B------:R-:W-:Y:S01]  /*11f0*/  MOV R13, RZ ;  /* 0x000000ff000d7202 */ /* 0x000fe20000000f00 */
[----:B------:R-:W1:Y:S01]  /*1200*/  LDCU.64 UR6, c[0x4][0x60] ;  /* 0x01000c00ff0677ac */ /* 0x000e620008000a00 */
[----:B------:R-:W2:Y:S01]  /*1210*/  LDC.64 R2, c[0x4][R2] ;  /* 0x0100000002027b82 */ /* 0x000ea20000000a00 */
[----:B------:R-:W3:Y:S01]  /*1220*/  LDCU.64 UR8, c[0x4][0x10] ;  /* 0x01000200ff0877ac */ /* 0x000ee20008000a00 */
[----:B0-----:R-:W-:Y:S01]  /*1230*/  MOV R4, UR4 ;  /* 0x0000000400047c02 */ /* 0x001fe20008000f00 */
[----:B------:R-:W-:Y:S01]  /*1240*/  IMAD.U32 R5, RZ, RZ, UR5 ;  /* 0x00000005ff057e24 */ /* 0x000fe2000f8e00ff */
[----:B-1----:R-:W-:Y:S01]  /*1250*/  MOV R6, UR6 ;  /* 0x0000000600067c02 */ /* 0x002fe20008000f00 */
[----:B------:R-:W-:Y:S01]  /*1260*/  IMAD.U32 R7, RZ, RZ, UR7 ;  /* 0x00000007ff077e24 */ /* 0x000fe2000f8e00ff */
[----:B---3--:R-:W-:Y:S01]  /*1270*/  MOV R10, UR8 ;  /* 0x00000008000a7c02 */ /* 0x008fe20008000f00 */
[----:B------:R-:W-:-:S07]  /*1280*/  IMAD.U32 R11, RZ, RZ, UR9 ;  /* 0x00000009ff0b7e24 */ /* 0x000fce000f8e00ff */
[----:B------:R-:W-:-:S07]  /*1290*/  LEPC R20, `(.L_x_19) ;  /* 0x000000001014794e */ /* 0x000fce0000000000 */
[----:B--2---:R-:W-:Y:S05]  /*12a0*/  CALL.ABS.NOINC R2 ;  /* 0x0000000002007343 */ /* 0x004fea0003c00000 */
.L_x_19:
[----:B------:R-:W0:Y:S02]  /*12b0*/  LDC.64 R2, c[0x0][0x388] ;  /* 0x0000e200ff027b82 */ /* 0x000e240000000a00 */
[----:B0-----:R0:W5:Y:S02]  /*12c0*/  LDG.E R17, desc[UR36][R2.64+0x15cc8] ;  /* 0x015cc82402117981 */ /* 0x001164000c1e1900 */
.L_x_17:
[----:B------:R-:W-:Y:S05]  /*12d0*/  BSYNC.RECONVERGENT B6 ;  /* 0x0000000000067941 */ /* 0x000fea0003800200 */
.L_x_16:
[----:B------:R-:W1:Y:S02]  /*12e0*/  LDCU.64 UR4, c[0x0][0x388] ;  /* 0x00007100ff0477ac */ /* 0x000e640008000a00 */
[----:B-1----:R-:W-:-:S04]  /*12f0*/  LEA R22, P0, R16, UR4, 0x4 ;  /* 0x0000000410167c11 */ /* 0x002fc8000f8020ff */
[----:B------:R-:W-:-:S05]  /*1300*/  LEA.HI.X R23, R16, UR5, R19, 0x4, P0 ;  /* 0x0000000510177c11 */ /* 0x000fca00080f2413 */
[----:B------:R1:W5:Y:S02]  /*1310*/  LDG.E R22, desc[UR36][R22.64+0x8] ;  /* 0x0000082416167981 */ /* 0x000364000c1e1900 */
[C---:B-----5:R-:W-:Y:S01]  /*1320*/  ISETP.GE.AND P0, PT, R16.reuse, R17, PT ;  /* 0x000000111000720c */ /* 0x060fe20003f06270 */
[----:B------:R-:W-:Y:S01]  /*1330*/  BSSY.RECONVERGENT B6, `(.L_x_20) ;  /* 0x0000013000067945 */ /* 0x000fe20003800200 */
[----:B------:R-:W-:-:S13]  /*1340*/  ISETP.GT.AND P1, PT, R16, -0x1, PT ;  /* 0xffffffff1000780c */ /* 0x000fda0003f24270 */
[----:B-1----:R-:W-:Y:S05]  /*1350*/  @!P0 BRA P1, `(.L_x_21) ;  /* 0x0000000000408947 */ /* 0x002fea0000800000 */
[----:B0-----:R-:W-:Y:S01]  /*1360*/  MOV R2, 0x8 ;  /* 0x0000000800027802 */ /* 0x001fe20000000f00 */
[----:B------:R-:W0:Y:S01]  /*1370*/  LDCU.64 UR4, c[0x4][0x90] ;  /* 0x01001200ff0477ac */ /* 0x000e220008000a00 */
[----:B------:R-:W-:Y:S02]  /*1380*/  HFMA2 R12, -RZ, RZ, 0, 5.9604644775390625e-08 ;  /* 0x00000001ff0c7431 */ /* 0x000fe400000001ff */
[----:B------:R-:W-:Y:S01]  /*1390*/  IMAD.MOV.U32 R8, RZ, RZ, 0xde ;  /* 0x000000deff087424 */ /* 0x000fe200078e00ff */
[----:B------:R-:W1:Y:S01]  /*13a0*/  LDCU.64 UR6, c[0x4][0x60] ;  /* 0x01000c00ff0677ac */ /* 0x000e620008000a00 */
[----:B------:R-:W2:Y:S01]  /*13b0*/  LDC.64 R2, c[0x4][R2] ;  /* 0x0100000002027b82 */ /* 0x000ea20000000a00 */
[----:B------:R-:W-:Y:S01]  /*13c0*/  IMAD.MOV.U32 R13, RZ, RZ, RZ ;  /* 0x000000ffff0d7224 */ /* 0x000fe200078e00ff */
[----:B------:R-:W3:Y:S01]  /*13d0*/  LDCU.64 UR8, c[0x4][0x18] ;  /* 0x01000300ff0877ac */ /* 0x000ee20008000a00 */
[----:B0-----:R-:W-:Y:S01]  /*13e0*/  IMAD.U32 R4, RZ, RZ, UR4 ;  /* 0x00000004ff047e24 */ /* 0x001fe2000f8e00ff */
[----:B------:R-:W-:Y:S01]  /*13f0*/  MOV R5, UR5 ;  /* 0x0000000500057c02 */ /* 0x000fe20008000f00 */
[----:B-1----:R-:W-:Y:S01]  /*1400*/  IMAD.U32 R6, RZ, RZ, UR6 ;  /* 0x00000006ff067e24 */ /* 0x002fe2000f8e00ff */
[----:B------:R-:W-:Y:S01]  /*1410*/  MOV R7, UR7 ;  /* 0x0000000700077c02 */ /* 0x000fe20008000f00 */
[----:B---3--:R-:W-:Y:S01]  /*1420*/  IMAD.U32 R10, RZ, RZ, UR8 ;  /* 0x00000008ff0a7e24 */ /* 0x008fe2000f8e00ff */
[----:B------:R-:W-:-:S07]  /*1430*/  MOV R11, UR9 ;  /* 0x00000009000b7c02 */ /* 0x000fce0008000f00 */
[----:B------:R-:W-:-:S07]  /*1440*/  LEPC R20, `(.L_x_21) ;  /* 0x000000001014794e */ /* 0x000fce0000000000 */
[----:B--2---:R-:W-:Y:S05]  /*1450*/  CALL.ABS.NOINC R2 ;  /* 0x0000000002007343 */ /* 0x004fea0003c00000 */
.L_x_21:
[----:B------:R-:W-:Y:S05]  /*1460*/  BSYNC.RECONVERGENT B6 ;  /* 0x0000000000067941 */ /* 0x000fea0003800200 */
.L_x_20:
[----:B------:R-:W0:Y:S02]  /*1470*/  LDCU.64 UR4, c[0x0][0x388] ;  /* 0x00007100ff0477ac */ /* 0x000e240008000a00 */
[----:B0-----:R-:W-:-:S04]  /*1480*/  LEA R2, P0, R16, UR4, 0x4 ;  /* 0x0000000410027c11 */ /* 0x001fc8000f8020ff */
[----:B------:R-:W-:-:S05]  /*1490*/  LEA.HI.X R3, R16, UR5, R19, 0x4, P0 ;  /* 0x0000000510037c11 */ /* 0x000fca00080f2413 */
[----:B------:R-:W2:Y:S02]  /*14a0*/  LDG.E R5, desc[UR36][R2.64+0xc] ;  /* 0x00000c2402057981 */ /* 0x000ea4000c1e1900 */
[----:B--2---:R-:W-:-:S04]  /*14b0*/  ISETP.GE.AND P0, PT, R5, R22, PT ;  /* 0x000000160500720c */ /* 0x004fc80003f06270 */
[----:B------:R-:W-:-:S13]  /*14c0*/  ISETP.EQ.OR P0, PT, R22, -0x1, !P0 ;  /* 0xffffffff1600780c */ /* 0x000fda0004702670 */
[----:B------:R-:W-:Y:S05]  /*14d0*/  @P0 EXIT ;  /* 0x000000000000094d */ /* 0x000fea0003800000 */
[----:B------:R-:W0:Y:S01]  /*14e0*/  LDCU UR6, c[0x0][0x380] ;  /* 0x00007000ff0677ac */ /* 0x000e220008000800 */
[----:B------:R-:W1:Y:S01]  /*14f0*/  LDCU.64 UR4, c[0x0][0x3a8] ;  /* 0x00007500ff0477ac */ /* 0x000e620008000a00 */
[----:B0-----:R-:W-:Y:S01]  /*1500*/  UISETP.GE.AND UP0, UPT, UR6, 0x1, UPT ;  /* 0x000000010600788c */ /* 0x001fe2000bf06270 */
[----:B-1----:R-:W-:-:S04]  /*1510*/  LEA R2, P0, R16, UR4, 0x2 ;  /* 0x0000000410027c11 */ /* 0x002fc8000f8010ff */
[----:B------:R-:W-:-:S04]  /*1520*/  LEA.HI.X R3, R16, UR5, R19, 0x2, P0 ;  /* 0x0000000510037c11 */ /* 0x000fc800080f1413 */
[----:B------:R-:W-:Y:S05]  /*1530*/  BRA.U !UP0, `(.L_x_22) ;  /* 0x0000000508b07547 */ /* 0x000fea000b800000 */
[----:B------:R-:W-:Y:S01]  /*1540*/  IADD3 R4, PT, PT, -R22, R5, RZ ;  /* 0x0000000516047210 */ /* 0x000fe20007ffe1ff */
[----:B------:R-:W-:Y:S03]  /*1550*/  BSSY.RECONVERGENT B0, `(.L_x_23) ;  /* 0x0000026000007945 */ /* 0x000fe60003800200 */
[C---:B------:R-:W-:Y:S01]  /*1560*/  ISETP.GE.U32.AND P0, PT, R4.reuse, 0x3, PT ;  /* 0x000000030400780c */ /* 0x040fe20003f06070 */
[----:B------:R-:W-:-:S05]  /*1570*/  VIADD R0, R4, 0x1 ;  /* 0x0000000104007836 */ /* 0x000fca0000000000 */
        /* <DEDUP_REMOVED lines=9> */
.L_x_25:
[----:B------:R-:W-:Y:S02]  /*1610*/  HFMA2 R25, -RZ, RZ, 0, 5.9604644775390625e-08 ;  /* 0x00000001ff197431 */ /* 0x000fe400000001ff */
[----:B0-----:R-:W-:-:S05]  /*1620*/  IMAD.WIDE R20, R22, 0x4, R12 ;  /* 0x0000000416147825 */ /* 0x001fca00078e020c */
[----:B------:R-:W4:Y:S04]  /*1630*/  LDG.E R19, desc[UR36][R20.64] ;  /* 0x0000002414137981 */ /* 0x000f28000c1e1900 */
[----:B------:R-:W5:Y:S01]  /*1640*/  ATOMG.E.ADD.STRONG.GPU PT, R17, desc[UR36][R2.64], R25 ;  /* 0x80000019021179a8 */ /* 0x000f6200081ef124 */
[----:B------:R-:W-:Y:S02]  /*1650*/  VOTEU.ANY UR4, UPT, PT ;  /* 0x0000000000047886 */ /* 0x000fe400038e0100 */
[----:B------:R-:W-:Y:S01]  /*1660*/  FLO.U32 R24, UR4 ;  /* 0x0000000400187d00 */ /* 0x000fe200080e0000 */
[----:B------:R-:W0:Y:S07]  /*1670*/  S2R R15, SR_LANEID ;  /* 0x00000000000f7919 */ /* 0x000e2e0000000000 */
[----:B------:R-:W1:Y:S02]  /*1680*/  POPC R4, UR4 ;  /* 0x0000000400047d09 */ /* 0x000e640008000000 */
[----:B-1----:R-:W-:-:S02]  /*1690*/  SHF.L.U32 R23, R4, 0x1, RZ ;  /* 0x0000000104177819 */ /* 0x002fc400000006ff */
[----:B0-----:R-:W-:Y:S01]  /*16a0*/  ISETP.EQ.U32.AND P1, PT, R24, R15, PT ;  /* 0x0000000f1800720c */ /* 0x001fe20003f22070 */
[----:B-----5:R-:W-:-:S04]  /*16b0*/  IMAD.IADD R17, R18, 0x1, R17 ;  /* 0x0000000112117824 */ /* 0x020fc800078e0211 */
        /* <DEDUP_REMOVED lines=15> */
.L_x_24:
[----:B------:R-:W-:Y:S05]  /*17b0*/  BSYNC.RECONVERGENT B0 ;  /* 0x0000000000007941 */ /* 0x000fea0003800200 */
.L_x_23:
[----:B------:R-:W-:Y:S05]  /*17c0*/  @!P0 EXIT ;  /* 0x000000000000894d */ /* 0x000fea0003800000 */
[----:B------:R-:W1:Y:S01]  /*17d0*/  LDC.64 R8, c[0x0][0x3c8] ;  /* 0x0000f200ff087b82 */ /* 0x000e620000000a00 */
[----:B------:R-:W-:Y:S01]  /*17e0*/  IADD3 R0, PT, PT, -R5, R22, RZ ;  /* 0x0000001605007210 */ /* 0x000fe20007ffe1ff */
[----:B------:R-:W-:-:S06]  /*17f0*/  VIADD R22, R22, 0xffffffff ;  /* 0xffffffff16167836 */ /* 0x000fcc0000000000 */
[----:B------:R-:W2:Y:S08]  /*1800*/  LDC.64 R10, c[0x0][0x390] ;  /* 0x0000e400ff0a7b82 */ /* 0x000eb00000000a00 */
[----:B------:R-:W3:Y:S08]  /*1810*/  LDC.64 R12, c[0x0][0x388] ;  /* 0x0000e200ff0c7b82 */ /* 0x000ef00000000a00 */
[----:B------:R-:W4:Y:S02]  /*1820*/  LDC.64 R14, c[0x0][0x3c0] ;  /* 0x0000f000ff0e7b82 */ /* 0x000f240000000a00 */
.L_x_26:
[----:B0-----:R-:W-:Y:S01]  /*1830*/  IADD3 R21, PT, PT, R22, 0x1, RZ ;  /* 0x0000000116157810 */ /* 0x001fe20007ffe0ff */
[----:B------:R-:W-:-:S04]  /*1840*/  IMAD.MOV.U32 R5, RZ, RZ, 0x1 ;  /* 0x00000001ff057424 */ /* 0x000fc800078e00ff */
[----:B---3--:R-:W-:-:S05]  /*1850*/  IMAD.WIDE R20, R21, 0x4, R12 ;  /* 0x0000000415147825 */ /* 0x008fca00078e020c */
        /* <DEDUP_REMOVED lines=16> */
[----:B0-----:R-:W-:-:S05]  /*1960*/  LEA R29, R4, R27, 0x1 ;  /* 0x0000001b041d7211 */ /* 0x001fca00078e08ff */
[----:B----4-:R-:W-:-:S05]  /*1970*/  IMAD.WIDE R28, R29, 0x4, R14 ;  /* 0x000000041d1c7825 */ /* 0x010fca00078e020e */
        /* <DEDUP_REMOVED lines=11> */
[----:B------:R0:W-:Y:S04]  /*1a30*/  STG.E desc[UR36][R26.64], R19 ;  /* 0x000000131a007986 */ /* 0x0001e8000c101924 */
[----:B------:R-:W-:Y:S04]  /*1a40*/  STG.E desc[UR36][R26.64+0x4], R16 ;  /* 0x000004101a007986 */ /* 0x000fe8000c101924 */
[----:B------:R-:W2:Y:S04]  /*1a50*/  LDG.E R17, desc[UR36][R20.64+0xcf08] ;  /* 0x00cf082414117981 */ /* 0x000ea8000c1e1900 */
[----:B------:R-:W0:Y:S02]  /*1a60*/  ATOMG.E.ADD.STRONG.GPU PT, R29, desc[UR36][R2.64], R5 ;  /* 0x80000005021d79a8 */ /* 0x000e2400081ef124 */
[----:B0-----:R-:W-:-:S04]  /*1a70*/  IMAD.IADD R19, R18, 0x1, R29 ;  /* 0x0000000112137824 */ /* 0x001fc800078e021d */
        /* <DEDUP_REMOVED lines=24> */
.L_x_22:
[----:B------:R-:W-:Y:S01]  /*1c00*/  IMAD.IADD R4, R5, 0x1, -R22 ;  /* 0x0000000105047824 */ /* 0x000fe200078e0a16 */
[----:B------:R-:W-:Y:S04]  /*1c10*/  BSSY.RECONVERGENT B0, `(.L_x_27) ;  /* 0x0000015000007945 */ /* 0x000fe80003800200 */
        /* <DEDUP_REMOVED lines=9> */
.L_x_29:
[----:B0-----:R-:W-:-:S04]  /*1cb0*/  IMAD.WIDE R12, R22, 0x4, R8 ;  /* 0x00000004160c7825 */ /* 0x001fc800078e0208 */
[----:B------:R-:W-:Y:S02]  /*1cc0*/  IMAD.MOV.U32 R15, RZ, RZ, 0x1 ;  /* 0x00000001ff0f7424 */ /* 0x000fe400078e00ff */
        /* <DEDUP_REMOVED lines=9> */
.L_x_28:
[----:B------:R-:W-:Y:S05]  /*1d60*/  BSYNC.RECONVERGENT B0 ;  /* 0x0000000000007941 */ /* 0x000fea0003800200 */
.L_x_27:
[----:B------:R-:W-:Y:S05]  /*1d70*/  @!P0 EXIT ;  /* 0x000000000000894d */ /* 0x000fea0003800000 */
[----:B------:R-:W1:Y:S01]  /*1d80*/  LDC.64 R6, c[0x0][0x390] ;  /* 0x0000e400ff067b82 */ /* 0x000e620000000a00 */
[C---:B------:R-:W-:Y:S01]  /*1d90*/  IMAD.IADD R0, R22.reuse, 0x1, -R5 ;  /* 0x0000000116007824 */ /* 0x040fe200078e0a05 */
[----:B------:R-:W-:-:S06]  /*1da0*/  IADD3 R22, PT, PT, R22, -0x1, RZ ;  /* 0xffffffff16167810 */ /* 0x000fcc0007ffe0ff */
[----:B------:R-:W2:Y:S02]  /*1db0*/  LDC.64 R8, c[0x0][0x388] ;  /* 0x0000e200ff087b82 */ /* 0x000ea40000000a00 */
.L_x_30:
[----:B------:R-:W-:Y:S02]  /*1dc0*/  VIADD R5, R22, 0x1 ;  /* 0x0000000116057836 */ /* 0x000fe40000000000 */
[----:B------:R-:W-:Y:S02]  /*1dd0*/  HFMA2 R23, -RZ, RZ, 0, 5.9604644775390625e-08 ;  /* 0x00000001ff177431 */ /* 0x000fe400000001ff */
[----:B--2---:R-:W-:-:S05]  /*1de0*/  IMAD.WIDE R4, R5, 0x4, R8 ;  /* 0x0000000405047825 */ /* 0x004fca00078e0208 */
[----:B---3--:R-:W2:Y:S04]  /*1df0*/  LDG.E R17, desc[UR36][R4.64+0xcf00] ;  /* 0x00cf002404117981 */ /* 0x008ea8000c1e1900 */
        /* <DEDUP_REMOVED lines=10> */
[----:B------:R-:W4:Y:S02]  /*1ea0*/  ATOMG.E.ADD.STRONG.GPU PT, R15, desc[UR36][R2.64], R23 ;  /* 0x80000017020f79a8 */ /* 0x000f2400081ef124 */
[----:B----4-:R-:W-:-:S04]  /*1eb0*/  IMAD.IADD R15, R18, 0x1, R15 ;  /* 0x00000001120f7824 */ /* 0x010fc800078e020f */
[----:B------:R-:W-:-:S05]  /*1ec0*/  IMAD.WIDE R14, R15, 0x4, R6 ;  /* 0x000000040f0e7825 */ /* 0x000fca00078e0206 */
[----:B--2---:R3:W-:Y:S04]  /*1ed0*/  STG.E desc[UR36][R14.64], R21 ;  /* 0x000000150e007986 */ /* 0x0047e8000c101924 */
[----:B0-----:R-:W2:Y:S04]  /*1ee0*/  LDG.E R17, desc[UR36][R4.64+0xcf0c] ;  /* 0x00cf0c2404117981 */ /* 0x001ea8000c1e1900 */
[----:B------:R-:W4:Y:S01]  /*1ef0*/  ATOMG.E.ADD.STRONG.GPU PT, R11, desc[UR36][R2.64], R23 ;  /* 0x80000017020b79a8 */ /* 0x000f2200081ef124 */
[----:B------:R-:W-:Y:S01]  /*1f00*/  VIADD R0, R0, 0x4 ;  /* 0x0000000400007836 */ /* 0x000fe20000000000 */
[----:B------:R-:W-:-:S04]  /*1f10*/  IADD3 R22, PT, PT, R22, 0x4, RZ ;  /* 0x0000000416167810 */ /* 0x000fc80007ffe0ff */
[----:B------:R-:W-:Y:S02]  /*1f20*/  ISETP.NE.AND P0, PT, R0, 0x1, PT ;  /* 0x000000010000780c */ /* 0x000fe40003f05270 */
[----:B----4-:R-:W-:-:S05]  /*1f30*/  IADD3 R11, PT, PT, R18, R11, RZ ;  /* 0x0000000b120b7210 */ /* 0x010fca0007ffe0ff */
[----:B------:R-:W-:-:S05]  /*1f40*/  IMAD.WIDE R10, R11, 0x4, R6 ;  /* 0x000000040b0a7825 */ /* 0x000fca00078e0206 */
[----:B--2---:R3:W-:Y:S01]  /*1f50*/  STG.E desc[UR36][R10.64], R17 ;  /* 0x000000110a007986 */ /* 0x0047e2000c101924 */
[----:B------:R-:W-:Y:S05]  /*1f60*/  @P0 BRA `(.L_x_30) ;  /* 0xfffffffc00940947 */ /* 0x000fea000383ffff */
[----:B------:R-:W-:Y:S05]  /*1f70*/  EXIT ;  /* 0x000000000000794d */ /* 0x000fea0003800000 */
.L_x_31:
[----:B------:R-:W-:-:S00]  /*1f80*/  BRA `(.L_x_31) ;  /* 0xfffffffc00fc7947 */ /* 0x000fc0000383ffff */
[----:B------:R-:W-:-:S00]  /*1f90*/  NOP ;  /* 0x0000000000007918 */ /* 0x000fc00000000000 */
        /* <DEDUP_REMOVED lines=14> */
.L_x_175:


//--------------------- .text._Z38run_think_hybrid_single_step_embeddingiiPvS_mPiS0_S0_ --------------------------
	.section	.text._Z38run_think_hybrid_single_step_embeddingiiPvS_mPiS0_S0_,"ax",@progbits
	.align	128
        .global         _Z38run_think_hybrid_single_step_embeddingiiPvS_mPiS0_S0_
        .type           _Z38run_think_hybrid_single_step_embeddingiiPvS_mPiS0_S0_,@function
        .size           _Z38run_think_hybrid_single_step_embeddingiiPvS_mPiS0_S0_,(.L_x_176 - _Z38run_think_hybrid_single_step_embeddingiiPvS_mPiS0_S0_)
        .other          _Z38run_think_hybrid_single_step_embeddingiiPvS_mPiS0_S0_,@"STO_CUDA_ENTRY STV_DEFAULT"
_Z38run_think_hybrid_single_step_embeddingiiPvS_mPiS0_S0_:
.text._Z38run_think_hybrid_single_step_embeddingiiPvS_mPiS0_S0_:
[----:B------:R-:W0:Y:S01]  /*0000*/  LDC R1, c[0x0][0x37c] ;  /* 0x0000df00ff017b82 */ /* 0x000e220000000800 */
[----:B------:R-:W1:Y:S01]  /*0010*/  LDCU UR6, c[0x0][0x384] ;  /* 0x00007080ff0677ac */ /* 0x000e620008000800 */
[----:B0-----:R-:W-:Y:S01]  /*0020*/  VIADD R1, R1, 0xfffffff8 ;  /* 0xfffffff801017836 */ /* 0x001fe20000000000 */
[----:B------:R-:W0:Y:S01]  /*0030*/  LDCU UR4, c[0x0][0x2f8] ;  /* 0x00005f00ff0477ac */ /* 0x000e220008000800 */
[----:B------:R-:W2:Y:S01]  /*0040*/  LDCU UR5, c[0x0][0x2fc] ;  /* 0x00005f80ff0577ac */ /* 0x000ea20008000800 */
[----:B------:R-:W3:Y:S01]  /*0050*/  LDCU.64 UR36, c[0x0][0x358] ;  /* 0x00006b00ff2477ac */ /* 0x000ee20008000a00 */
[----:B-1----:R-:W-:Y:S01]  /*0060*/  UISETP.NE.AND UP0, UPT, UR6, URZ, UPT ;  /* 0x000000ff0600728c */ /* 0x002fe2000bf05270 */
[----:B0-----:R-:W-:-:S05]  /*0070*/  IADD3 R17, P0, PT, R1, UR4, RZ ;  /* 0x0000000401117c10 */ /* 0x001fca000ff1e0ff */
[----:B--2---:R-:W-:-:S03]  /*0080*/  IMAD.X R16, RZ, RZ, UR5, P0 ;  /* 0x00000005ff107e24 */ /* 0x004fc600080e06ff */
[----:B---3--:R-:W-:Y:S05]  /*0090*/  BRA.U !UP0, `(.L_x_32) ;  /* 0x0000001108807547 */ /* 0x008fea000b800000 */
[----:B------:R-:W0:Y:S02]  /*00a0*/  LDC.64 R2, c[0x0][0x3b0] ;  /* 0x0000ec00ff027b82 */ /* 0x000e240000000a00 */
[----:B0-----:R-:W2:Y:S01]  /*00b0*/  LDG.E R0, desc[UR36][R2.64] ;  /* 0x0000002402007981 */ /* 0x001ea2000c1e1900 */
[----:B------:R-:W2:Y:S02]  /*00c0*/  LDCU UR38, c[0x0][0x370] ;  /* 0x00006e00ff2677ac */ /* 0x000ea40008000800 */
[----:B--2---:R-:W-:-:S13]  /*00d0*/  ISETP.GE.U32.AND P0, PT, R0, UR38, PT ;  /* 0x0000002600007c0c */ /* 0x004fda000bf06070 */
[----:B------:R-:W-:Y:S05]  /*00e0*/  @P0 EXIT ;  /* 0x000000000000094d */ /* 0x000fea0003800000 */
[----:B------:R-:W0:Y:S01]  /*00f0*/  S2R R0, SR_TID.X ;  /* 0x0000000000007919 */ /* 0x000e220000002100 */
[----:B------:R-:W-:Y:S01]  /*0100*/  BSSY B0, `(.L_x_33) ;  /* 0x000002a000007945 */ /* 0x000fe20003800000 */
[----:B0-----:R-:W-:-:S13]  /*0110*/  ISETP.NE.AND P0, PT, R0, RZ, PT ;  /* 0x000000ff0000720c */ /* 0x001fda0003f05270 */
[----:B------:R-:W0:Y:S01]  /*0120*/  @P0 S2R R5, SR_CgaCtaId ;  /* 0x0000000000050919 */ /* 0x000e220000008800 */
[----:B------:R-:W-:-:S04]  /*0130*/  @P0 MOV R0, 0x400 ;  /* 0x0000040000000802 */ /* 0x000fc80000000f00 */
[----:B0-----:R-:W-:-:S06]  /*0140*/  @P0 LEA R0, R5, R0, 0x18 ;  /* 0x0000000005000211 */ /* 0x001fcc00078ec0ff */
[----:B------:R-:W0:Y:S01]  /*0150*/  @P0 LDS R0, [R0+0x50] ;  /* 0x0000500000000984 */ /* 0x000e220000000800 */
[----:B------:R-:W-:Y:S05]  /*0160*/  @P0 BRA `(.L_x_34) ;  /* 0x00000000008c0947 */ /* 0x000fea0003800000 */
[----:B------:R-:W1:Y:S01]  /*0170*/  S2R R5, SR_CgaCtaId ;  /* 0x0000000000057919 */ /* 0x000e620000008800 */
[----:B0-----:R-:W-:Y:S01]  /*0180*/  MOV R0, 0x400 ;  /* 0x0000040000007802 */ /* 0x001fe20000000f00 */
[----:B------:R-:W0:Y:S01]  /*0190*/  LDC R13, c[0x0][0x360] ;  /* 0x0000d800ff0d7b82 */ /* 0x000e220000000800 */
[----:B------:R-:W-:Y:S02]  /*01a0*/  IMAD.MOV.U32 R8, RZ, RZ, RZ ;  /* 0x000000ffff087224 */ /* 0x000fe400078e00ff */
[----:B-1----:R-:W-:Y:S01]  /*01b0*/  LEA R12, R5, R0, 0x18 ;  /* 0x00000000050c7211 */ /* 0x002fe200078ec0ff */
[----:B------:R-:W-:-:S04]  /*01c0*/  HFMA2 R0, -RZ, RZ, 0, 0 ;  /* 0x00000000ff007431 */ /* 0x000fc800000001ff */
[----:B------:R-:W1:Y:S01]  /*01d0*/  LDC.64 R4, c[0x0][0x3a8] ;  /* 0x0000ea00ff047b82 */ /* 0x000e620000000a00 */
[----:B------:R2:W-:Y:S02]  /*01e0*/  STS [R12+0x50], RZ ;  /* 0x000050ff0c007388 */ /* 0x0005e40000000800 */
.L_x_35:
[----:B------:R-:W3:Y:S01]  /*01f0*/  S2R R7, SR_LANEID ;  /* 0x0000000000077919 */ /* 0x000ee20000000000 */
[----:B------:R-:W-:Y:S05]  /*0200*/  YIELD ;  /* 0x0000000000007946 */ /* 0x000fea0003800000 */
[----:B------:R-:W-:Y:S02]  /*0210*/  VOTEU.ANY UR4, UPT, PT ;  /* 0x0000000000047886 */ /* 0x000fe400038e0100 */
[----:B------:R-:W3:Y:S08]  /*0220*/  FLO.U32 R10, UR4 ;  /* 0x00000004000a7d00 */ /* 0x000ef000080e0000 */
[----:B------:R-:W4:Y:S01]  /*0230*/  POPC R9, UR4 ;  /* 0x0000000400097d09 */ /* 0x000f220008000000 */
[----:B---3--:R-:W-:-:S13]  /*0240*/  ISETP.EQ.U32.AND P0, PT, R10, R7, PT ;  /* 0x000000070a00720c */ /* 0x008fda0003f02070 */
[----:B----4-:R-:W3:Y:S01]  /*0250*/  @P0 ATOMG.E.ADD.STRONG.GPU PT, R9, desc[UR36][R2.64], R9 ;  /* 0x80000009020909a8 */ /* 0x010ee200081ef124 */
[----:B------:R-:W4:Y:S02]  /*0260*/  S2R R7, SR_LTMASK ;  /* 0x0000000000077919 */ /* 0x000f240000003900 */
[----:B----4-:R-:W-:Y:S01]  /*0270*/  LOP3.LUT R11, R7, UR4, RZ, 0xc0, !PT ;  /* 0x00000004070b7c12 */ /* 0x010fe2000f8ec0ff */
[----:B------:R-:W-:-:S05]  /*0280*/  IMAD R7, R0, 0x4, R12 ;  /* 0x0000000400077824 */ /* 0x000fca00078e020c */
[----:B------:R-:W4:Y:S01]  /*0290*/  POPC R11, R11 ;  /* 0x0000000b000b7309 */ /* 0x000f220000000000 */
[----:B---3--:R-:W4:Y:S02]  /*02a0*/  SHFL.IDX PT, R6, R9, R10, 0x1f ;  /* 0x00001f0a09067589 */ /* 0x008f2400000e0000 */
[----:B----4-:R-:W-:-:S04]  /*02b0*/  IADD3 R6, PT, PT, R6, R11, RZ ;  /* 0x0000000b06067210 */ /* 0x010fc80007ffe0ff */
[----:B------:R-:W-:Y:S01]  /*02c0*/  ISETP.GE.U32.AND P0, PT, R6, UR38, PT ;  /* 0x0000002606007c0c */ /* 0x000fe2000bf06070 */
[----:B------:R3:W-:-:S12]  /*02d0*/  STS [R7], R6 ;  /* 0x0000000607007388 */ /* 0x0007d80000000800 */
[----:B---3--:R-:W-:Y:S05]  /*02e0*/  @P0 BRA `(.L_x_34) ;  /* 0x00000000002c0947 */ /* 0x008fea0003800000 */
[----:B------:R-:W-:-:S04]  /*02f0*/  IMAD.SHL.U32 R7, R6, 0x2, RZ ;  /* 0x0000000206077824 */ /* 0x000fc800078e00ff */
[----:B-1----:R-:W-:-:S05]  /*0300*/  IMAD.WIDE R6, R7, 0x4, R4 ;  /* 0x0000000407067825 */ /* 0x002fca00078e0204 */
[----:B------:R-:W3:Y:S04]  /*0310*/  LDG.E R9, desc[UR36][R6.64+0x4] ;  /* 0x0000042406097981 */ /* 0x000ee8000c1e1900 */
[----:B------:R-:W3:Y:S01]  /*0320*/  LDG.E R10, desc[UR36][R6.64] ;  /* 0x00000024060a7981 */ /* 0x000ee2000c1e1900 */
[C---:B------:R-:W-:Y:S01]  /*0330*/  VIADD R11, R0.reuse, 0x1 ;  /* 0x00000001000b7836 */ /* 0x040fe20000000000 */
[----:B------:R-:W-:-:S04]  /*0340*/  ISETP.LT.U32.AND P1, PT, R0, 0x9, PT ;  /* 0x000000090000780c */ /* 0x000fc80003f21070 */
[----:B------:R4:W-:Y:S01]  /*0350*/  STS [R12+0x50], R11 ;  /* 0x0000500b0c007388 */ /* 0x0009e20000000800 */
[----:B------:R-:W-:Y:S02]  /*0360*/  MOV R0, R11 ;  /* 0x0000000b00007202 */ /* 0x000fe40000000f00 */
[----:B---3--:R-:W-:-:S04]  /*0370*/  IADD3 R8, PT, PT, -R10, R9, R8 ;  /* 0x000000090a087210 */ /* 0x008fc80007ffe108 */
[----:B0-----:R-:W-:-:S13]  /*0380*/  ISETP.GE.U32.AND P0, PT, R8, R13, PT ;  /* 0x0000000d0800720c */ /* 0x001fda0003f06070 */
[----:B----4-:R-:W-:Y:S05]  /*0390*/  @!P0 BRA P1, `(.L_x_35) ;  /* 0xfffffffc00948947 */ /* 0x010fea000083ffff */
.L_x_34:
[----:B------:R-:W-:Y:S05]  /*03a0*/  BSYNC B0 ;  /* 0x0000000000007941 */ /* 0x000fea0003800000 */
.L_x_33:
[----:B0-----:R-:W-:-:S13]  /*03b0*/  ISETP.GE.AND P0, PT, R0, 0xb, PT ;  /* 0x0000000b0000780c */ /* 0x001fda0003f06270 */
[----:B------:R-:W-:Y:S05]  /*03c0*/  @!P0 BRA `(.L_x_36) ;  /* 0x0000000000408947 */ /* 0x000fea0003800000 */
[----:B------:R-:W-:Y:S01]  /*03d0*/  MOV R2, 0x8 ;  /* 0x0000000800027802 */ /* 0x000fe20000000f00 */
[----:B------:R-:W1:Y:S01]  /*03e0*/  LDCU.64 UR4, c[0x4][0x78] ;  /* 0x01000f00ff0477ac */ /* 0x000e620008000a00 */
[----:B------:R-:W-:Y:S02]  /*03f0*/  HFMA2 R13, -RZ, RZ, 0, 0 ;  /* 0x00000000ff0d7431 */ /* 0x000fe400000001ff */
[----:B------:R-:W-:Y:S01]  /*0400*/  IMAD.MOV.U32 R8, RZ, RZ, 0x3c1 ;  /* 0x000003c1ff087424 */ /* 0x000fe200078e00ff */
[----:B------:R-:W0:Y:S01]  /*0410*/  LDCU.64 UR6, c[0x4][0x60] ;  /* 0x01000c00ff0677ac */ /* 0x000e220008000a00 */
[----:B------:R-:W3:Y:S01]  /*0420*/  LDC.64 R2, c[0x4][R2] ;  /* 0x0100000002027b82 */ /* 0x000ee20000000a00 */
[----:B--2---:R-:W-:Y:S01]  /*0430*/  IMAD.MOV.U32 R12, RZ, RZ, 0x1 ;  /* 0x00000001ff0c7424 */ /* 0x004fe200078e00ff */
[----:B------:R-:W2:Y:S01]  /*0440*/  LDCU.64 UR8, c[0x4][0x50] ;  /* 0x01000a00ff0877ac */ /* 0x000ea20008000a00 */
[----:B-1----:R-:W-:Y:S02]  /*0450*/  IMAD.U32 R4, RZ, RZ, UR4 ;  /* 0x00000004ff047e24 */ /* 0x002fe4000f8e00ff */
[----:B------:R-:W-:Y:S01]  /*0460*/  IMAD.U32 R5, RZ, RZ, UR5 ;  /* 0x00000005ff057e24 */ /* 0x000fe2000f8e00ff */
[----:B0-----:R-:W-:Y:S01]  /*0470*/  MOV R6, UR6 ;  /* 0x0000000600067c02 */ /* 0x001fe20008000f00 */
[----:B------:R-:W-:-:S02]  /*0480*/  IMAD.U32 R7, RZ, RZ, UR7 ;  /* 0x00000007ff077e24 */ /* 0x000fc4000f8e00ff */
[----:B--2---:R-:W-:Y:S01]  /*0490*/  IMAD.U32 R10, RZ, RZ, UR8 ;  /* 0x00000008ff0a7e24 */ /* 0x004fe2000f8e00ff */
[----:B------:R-:W-:-:S07]  /*04a0*/  MOV R11, UR9 ;  /* 0x00000009000b7c02 */ /* 0x000fce0008000f00 */
[----:B------:R-:W-:-:S07]  /*04b0*/  LEPC R20, `(.L_x_36) ;  /* 0x000000001014794e */ /* 0x000fce0000000000 */
[----:B---3--:R-:W-:Y:S05]  /*04c0*/  CALL.ABS.NOINC R2 ;  /* 0x0000000002007343 */ /* 0x008fea0003c00000 */
.L_x_36:
[----:B------:R-:W-:Y:S05]  /*04d0*/  WARPSYNC.ALL ;  /* 0x0000000000007948 */ /* 0x000fea0003800000 */
[----:B------:R-:W0:Y:S08]  /*04e0*/  S2UR UR5, SR_CgaCtaId ;  /* 0x00000000000579c3 */ /* 0x000e300000008800 */
[----:B------:R-:W-:Y:S06]  /*04f0*/  BAR.SYNC.DEFER_BLOCKING 0x0 ;  /* 0x0000000000007b1d */ /* 0x000fec0000010000 */
[----:B------:R-:W-:-:S02]  /*0500*/  UMOV UR4, 0x400 ;  /* 0x0000040000047882 */ /* 0x000fc40000000000 */
[----:B0-----:R-:W-:-:S06]  /*0510*/  ULEA UR4, UR5, UR4, 0x18 ;  /* 0x0000000405047291 */ /* 0x001fcc000f8ec0ff */
[----:B------:R-:W-:-:S05]  /*0520*/  IMAD.U32 R7, RZ, RZ, UR4 ;  /* 0x00000004ff077e24 */ /* 0x000fca000f8e00ff */
[----:B------:R-:W0:Y:S02]  /*0530*/  LDS R0, [R7+0x50] ;  /* 0x0000500007007984 */ /* 0x000e240000000800 */
[----:B0-----:R-:W-:-:S13]  /*0540*/  ISETP.GE.AND P0, PT, R0, 0x1, PT ;  /* 0x000000010000780c */ /* 0x001fda0003f06270 */
[----:B------:R-:W-:Y:S05]  /*0550*/  @!P0 EXIT ;  /* 0x000000000000894d */ /* 0x000fea0003800000 */
[----:B------:R-:W-:Y:S01]  /*0560*/  IMAD.MOV.U32 R26, RZ, RZ, RZ ;  /* 0x000000ffff1a7224 */ /* 0x000fe200078e00ff */
[----:B------:R-:W0:Y:S06]  /*0570*/  LDCU UR38, c[0x0][0x360] ;  /* 0x00006c00ff2677ac */ /* 0x000e2c0008000800 */
.L_x_51:
[----:B------:R-:W-:Y:S01]  /*0580*/  LEA R0, R26, R7, 0x2 ;  /* 0x000000071a007211 */ /* 0x000fe200078e10ff */
[----:B------:R-:W3:Y:S01]  /*0590*/  S2R R22, SR_TID.X ;  /* 0x0000000000167919 */ /* 0x000ee20000002100 */
[----:B----4-:R-:W4:Y:S04]  /*05a0*/  LDC.64 R28, c[0x0][0x3a8] ;  /* 0x0000ea00ff1c7b82 */ /* 0x010f280000000a00 */
[----:B------:R-:W1:Y:S04]  /*05b0*/  LDS R0, [R0] ;  /* 0x0000000000007984 */ /* 0x000e680000000800 */
[----:B------:R-:W2:Y:S08]  /*05c0*/  S2UR UR5, SR_CgaCtaId ;  /* 0x00000000000579c3 */ /* 0x000eb00000008800 */
[----:B------:R-:W0:Y:S01]  /*05d0*/  LDC.64 R2, c[0x0][0x3a0] ;  /* 0x0000e800ff027b82 */ /* 0x000e220000000a00 */
[----:B---3--:R-:W-:Y:S01]  /*05e0*/  ISETP.NE.AND P0, PT, R22, RZ, PT ;  /* 0x000000ff1600720c */ /* 0x008fe20003f05270 */
[----:B-1----:R-:W-:-:S04]  /*05f0*/  IMAD.SHL.U32 R5, R0, 0x2, RZ ;  /* 0x0000000200057824 */ /* 0x002fc800078e00ff */
[----:B----4-:R-:W-:-:S08]  /*0600*/  IMAD.WIDE R28, R5, 0x4, R28 ;  /* 0x00000004051c7825 */ /* 0x010fd000078e021c */
[----:B------:R-:W3:Y:S01]  /*0610*/  @!P0 LDG.E R6, desc[UR36][R28.64+0x4] ;  /* 0x000004241c068981 */ /* 0x000ee2000c1e1900 */
[----:B------:R-:W-:Y:S01]  /*0620*/  UMOV UR4, 0x400 ;  /* 0x0000040000047882 */ /* 0x000fe20000000000 */
[----:B0-----:R-:W-:Y:S01]  /*0630*/  IMAD.WIDE R2, R5, 0x4, R2 ;  /* 0x0000000405027825 */ /* 0x001fe200078e0202 */
[----:B------:R-:W-:-:S04]  /*0640*/  UIADD3 UR4, UPT, UPT, UR4, 0x28, URZ ;  /* 0x0000002804047890 */ /* 0x000fc8000fffe0ff */
[----:B--2---:R-:W-:Y:S01]  /*0650*/  ULEA UR4, UR5, UR4, 0x18 ;  /* 0x0000000405047291 */ /* 0x004fe2000f8ec0ff */
[----:B-----5:R0:W5:Y:S05]  /*0660*/  LDG.E R19, desc[UR36][R2.64] ;  /* 0x0000002402137981 */ /* 0x02016a000c1e1900 */
[----:B------:R-:W-:Y:S01]  /*0670*/  LEA R7, R26, UR4, 0x2 ;  /* 0x000000041a077c11 */ /* 0x000fe2000f8e10ff */
[----:B------:R-:W-:Y:S05]  /*0680*/  WARPSYNC.ALL ;  /* 0x0000000000007948 */ /* 0x000fea0003800000 */
[----:B------:R-:W1:Y:S01]  /*0690*/  I2F.U32.RP R0, UR38 ;  /* 0x0000002600007d06 */ /* 0x000e620008209000 */
[----:B---3--:R-:W-:Y:S01]  /*06a0*/  @!P0 STS [R7], R6 ;  /* 0x0000000607008388 */ /* 0x008fe20000000800 */
[----:B------:R-:W-:Y:S06]  /*06b0*/  BAR.SYNC.DEFER_BLOCKING 0x0 ;  /* 0x0000000000007b1d */ /* 0x000fec0000010000 */
[----:B------:R-:W2:Y:S01]  /*06c0*/  LDG.E R23, desc[UR36][R28.64] ;  /* 0x000000241c177981 */ /* 0x000ea2000c1e1900 */
[----:B-1----:R-:W1:Y:S03]  /*06d0*/  MUFU.RCP R0, R0 ;  /* 0x0000000000007308 */ /* 0x002e660000001000 */
[----:B------:R-:W2:Y:S01]  /*06e0*/  LDS R18, [R7] ;  /* 0x0000000007127984 */ /* 0x000ea20000000800 */
[----:B-1----:R-:W-:-:S04]  /*06f0*/  VIADD R4, R0, 0xffffffe ;  /* 0x0ffffffe00047836 */ /* 0x002fc80000000000 */
[----:B------:R1:W0:Y:S02]  /*0700*/  F2I.FTZ.U32.TRUNC.NTZ R5, R4 ;  /* 0x0000000400057305 */ /* 0x000224000021f000 */
[----:B-1----:R-:W-:Y:S01]  /*0710*/  IMAD.MOV.U32 R4, RZ, RZ, RZ ;  /* 0x000000ffff047224 */ /* 0x002fe200078e00ff */
[----:B0-----:R-:W-:-:S05]  /*0720*/  IADD3 R3, PT, PT, RZ, -R5, RZ ;  /* 0x80000005ff037210 */ /* 0x001fca0007ffe0ff */
[----:B------:R-:W-:-:S04]  /*0730*/  IMAD R3, R3, UR38, RZ ;  /* 0x0000002603037c24 */ /* 0x000fc8000f8e02ff */
[----:B------:R-:W-:Y:S01]  /*0740*/  IMAD.HI.U32 R5, R5, R3, R4 ;  /* 0x0000000305057227 */ /* 0x000fe200078e0004 */
[----:B------:R-:W-:Y:S01]  /*0750*/  ISETP.NE.U32.AND P2, PT, RZ, UR38, PT ;  /* 0x00000026ff007c0c */ /* 0x000fe2000bf45070 */
[----:B------:R-:W-:Y:S02]  /*0760*/  BSSY B7, `(.L_x_37) ;  /* 0x00000a1000077945 */ /* 0x000fe40003800000 */
[----:B--2---:R-:W-:-:S04]  /*0770*/  IMAD.IADD R18, R18, 0x1, -R23 ;  /* 0x0000000112127824 */ /* 0x004fc800078e0a17 */
[----:B------:R-:W-:-:S05]  /*0780*/  IMAD.HI.U32 R24, R5, R18, RZ ;  /* 0x0000001205187227 */ /* 0x000fca00078e00ff */
[----:B------:R-:W-:-:S05]  /*0790*/  IADD3 R3, PT, PT, -R24, RZ, RZ ;  /* 0x000000ff18037210 */ /* 0x000fca0007ffe1ff */
[----:B------:R-:W-:-:S05]  /*07a0*/  IMAD R0, R3, UR38, R18 ;  /* 0x0000002603007c24 */ /* 0x000fca000f8e0212 */
[----:B------:R-:W-:-:S13]  /*07b0*/  ISETP.GE.U32.AND P0, PT, R0, UR38, PT ;  /* 0x0000002600007c0c */ /* 0x000fda000bf06070 */
[----:B------:R-:W-:-:S05]  /*07c0*/  @P0 VIADD R0, R0, -UR38 ;  /* 0x8000002600000c36 */ /* 0x000fca0008000000 */
[----:B------:R-:W-:Y:S01]  /*07d0*/  ISETP.GE.U32.AND P1, PT, R0, UR38, PT ;  /* 0x0000002600007c0c */ /* 0x000fe2000bf26070 */
[----:B------:R-:W-:-:S12]  /*07e0*/  @P0 VIADD R24, R24, 0x1 ;  /* 0x0000000118180836 */ /* 0x000fd80000000000 */
[----:B------:R-:W-:Y:S02]  /*07f0*/  @P1 IADD3 R24, PT, PT, R24, 0x1, RZ ;  /* 0x0000000118181810 */ /* 0x000fe40007ffe0ff */
[----:B------:R-:W-:-:S04]  /*0800*/  @!P2 LOP3.LUT R24, RZ, UR38, RZ, 0x33, !PT ;  /* 0x00000026ff18ac12 */ /* 0x000fc8000f8e33ff */
[----:B------:R-:W-:-:S13]  /*0810*/  ISETP.NE.AND P0, PT, R24, -0x1, PT ;  /* 0xffffffff1800780c */ /* 0x000fda0003f05270 */
[----:B------:R-:W-:Y:S05]  /*0820*/  @!P0 BRA `(.L_x_38) ;  /* 0x0000000800508947 */ /* 0x000fea0003800000 */
[----:B-----5:R-:W-:Y:S02]  /*0830*/  IMAD.IADD R23, R19, 0x1, R23 ;  /* 0x0000000113177824 */ /* 0x020fe400078e0217 */
[----:B------:R-:W-:-:S07]  /*0840*/  IMAD.MOV.U32 R25, RZ, RZ, RZ ;  /* 0x000000ffff197224 */ /* 0x000fce00078e00ff */
.L_x_50:
[----:B---3--:R-:W-:Y:S01]  /*0850*/  IMAD R3, R25, UR38, R22 ;  /* 0x0000002619037c24 */ /* 0x008fe2000f8e0216 */
[----:B------:R-:W-:Y:S05]  /*0860*/  YIELD ;  /* 0x0000000000007946 */ /* 0x000fea0003800000 */
[----:B------:R-:W-:-:S13]  /*0870*/  ISETP.GE.AND P0, PT, R3, R18, PT ;  /* 0x000000120300720c */ /* 0x000fda0003f06270 */
[----:B012-4-:R-:W-:Y:S05]  /*0880*/  @P0 BRA `(.L_x_38) ;  /* 0x0000000800380947 */ /* 0x017fea0003800000 */
[----:B------:R-:W0:Y:S01]  /*0890*/  LDC.64 R6, c[0x0][0x390] ;  /* 0x0000e400ff067b82 */ /* 0x000e220000000a00 */
[----:B------:R-:W-:-:S07]  /*08a0*/  IADD3 R3, PT, PT, R23, R3, RZ ;  /* 0x0000000317037210 */ /* 0x000fce0007ffe0ff */
[----:B------:R-:W1:Y:S01]  /*08b0*/  LDC.64 R4, c[0x0][0x388] ;  /* 0x0000e200ff047b82 */ /* 0x000e620000000a00 */
[----:B0-----:R-:W-:-:S05]  /*08c0*/  IMAD.WIDE R6, R3, 0x4, R6 ;  /* 0x0000000403067825 */ /* 0x001fca00078e0206 */
[----:B------:R-:W2:Y:S04]  /*08d0*/  LDG.E R2, desc[UR36][R6.64] ;  /* 0x0000002406027981 */ /* 0x000ea8000c1e1900 */
[----:B-1----:R-:W3:Y:S01]  /*08e0*/  LDG.E R3, desc[UR36][R4.64+0x15cc8] ;  /* 0x015cc82404037981 */ /* 0x002ee2000c1e1900 */
[----:B------:R-:W-:Y:S01]  /*08f0*/  BSSY.RECONVERGENT B6, `(.L_x_39) ;  /* 0x0000023000067945 */ /* 0x000fe20003800200 */
[C---:B--2---:R-:W-:Y:S02]  /*0900*/  ISETP.GT.AND P1, PT, R2.reuse, -0x1, PT ;  /* 0xffffffff0200780c */ /* 0x044fe40003f24270 */
[----:B---3--:R-:W-:Y:S02]  /*0910*/  ISETP.LT.AND P0, PT, R2, R3, PT ;  /* 0x000000030200720c */ /* 0x008fe40003f01270 */
[----:B------:R-:W-:-:S11]  /*0920*/  P2R R27, PR, RZ, 0x2 ;  /* 0x00000002ff1b7803 */ /* 0x000fd60000000000 */
[----:B------:R-:W-:Y:S05]  /*0930*/  @P1 BRA P0, `(.L_x_40) ;  /* 0x0000000000781947 */ /* 0x000fea0000000000 */
[----:B------:R-:W0:Y:S01]  /*0940*/  LDCU UR4, c[0x0][0x2f8] ;  /* 0x00005f00ff0477ac */ /* 0x000e220008000800 */
[----:B------:R-:W-:Y:S01]  /*0950*/  MOV R8, 0x0 ;  /* 0x0000000000087802 */ /* 0x000fe20000000f00 */
[----:B------:R-:W-:Y:S02]  /*0960*/  IMAD.MOV.U32 R6, RZ, RZ, R17 ;  /* 0x000000ffff067224 */ /* 0x000fe400078e0011 */
[----:B------:R-:W-:-:S03]  /*0970*/  IMAD.MOV.U32 R7, RZ, RZ, R16 ;  /* 0x000000ffff077224 */ /* 0x000fc600078e0010 */
[----:B------:R-:W1:Y:S01]  /*0980*/  LDC.64 R8, c[0x4][R8] ;  /* 0x0100000008087b82 */ /* 0x000e620000000a00 */
[----:B0-----:R-:W-:Y:S01]  /*0990*/  VIADD R0, R17, -UR4 ;  /* 0x8000000411007c36 */ /* 0x001fe20008000000 */
[----:B------:R-:W0:Y:S04]  /*09a0*/  LDCU.64 UR4, c[0x4][0x80] ;  /* 0x01001000ff0477ac */ /* 0x000e280008000a00 */
[----:B------:R2:W-:Y:S01]  /*09b0*/  STL.64 [R0], R2 ;  /* 0x0000000200007387 */ /* 0x0005e20000100a00 */
[----:B0-----:R-:W-:Y:S01]  /*09c0*/  IMAD.U32 R4, RZ, RZ, UR4 ;  /* 0x00000004ff047e24 */ /* 0x001fe2000f8e00ff */
[----:B--2---:R-:W-:-:S07]  /*09d0*/  MOV R5, UR5 ;  /* 0x0000000500057c02 */ /* 0x004fce0008000f00 */
[----:B------:R-:W-:-:S07]  /*09e0*/  LEPC R20, `(.L_x_41) ;  /* 0x000000001014794e */ /* 0x000fce0000000000 */
[----:B-1----:R-:W-:Y:S05]  /*09f0*/  CALL.ABS.NOINC R8 ;  /* 0x0000000008007343 */ /* 0x002fea0003c00000 */
.L_x_41:
[----:B------:R-:W-:Y:S01]  /*0a00*/  MOV R14, 0x8 ;  /* 0x00000008000e7802 */ /* 0x000fe20000000f00 */
[----:B------:R-:W0:Y:S01]  /*0a10*/  LDCU.64 UR4, c[0x4][0x88] ;  /* 0x01001100ff0477ac */ /* 0x000e220008000a00 */
[----:B------:R-:W-:Y:S02]  /*0a20*/  HFMA2 R8, -RZ, RZ, 0, 1.275539398193359375e-05 ;  /* 0x000000d6ff087431 */ /* 0x000fe400000001ff */
[----:B------:R-:W-:Y:S01]  /*0a30*/  IMAD.MOV.U32 R12, RZ, RZ, 0x1 ;  /* 0x00000001ff0c7424 */ /* 0x000fe200078e00ff */
[----:B------:R-:W1:Y:S01]  /*0a40*/  LDCU.64 UR8, c[0x4][0x60] ;  /* 0x01000c00ff0877ac */ /* 0x000e620008000a00 */
[----:B------:R-:W2:Y:S01]  /*0a50*/  LDC.64 R14, c[0x4][R14] ;  /* 0x010000000e0e7b82 */ /* 0x000ea20000000a00 */
[----:B------:R-:W-:Y:S01]  /*0a60*/  IMAD.MOV.U32 R13, RZ, RZ, RZ ;  /* 0x000000ffff0d7224 */ /* 0x000fe200078e00ff */
[----:B------:R-:W3:Y:S01]  /*0a70*/  LDCU.64 UR6, c[0x4][0x10] ;  /* 0x01000200ff0677ac */ /* 0x000ee20008000a00 */
[----:B0-----:R-:W-:Y:S01]  /*0a80*/  MOV R4, UR4 ;  /* 0x0000000400047c02 */ /* 0x001fe20008000f00 */
[----:B------:R-:W-:-:S02]  /*0a90*/  IMAD.U32 R5, RZ, RZ, UR5 ;  /* 0x00000005ff057e24 */ /* 0x000fc4000f8e00ff */
[----:B-1----:R-:W-:Y:S01]  /*0aa0*/  IMAD.U32 R6, RZ, RZ, UR8 ;  /* 0x00000008ff067e24 */ /* 0x002fe2000f8e00ff */
[----:B------:R-:W-:Y:S01]  /*0ab0*/  MOV R7, UR9 ;  /* 0x0000000900077c02 */ /* 0x000fe20008000f00 */
[----:B---3--:R-:W-:Y:S02]  /*0ac0*/  IMAD.U32 R10, RZ, RZ, UR6 ;  /* 0x00000006ff0a7e24 */ /* 0x008fe4000f8e00ff */
[----:B------:R-:W-:-:S07]  /*0ad0*/  IMAD.U32 R11, RZ, RZ, UR7 ;  /* 0x00000007ff0b7e24 */ /* 0x000fce000f8e00ff */
[----:B------:R-:W-:-:S07]  /*0ae0*/  LEPC R20, `(.L_x_42) ;  /* 0x000000001014794e */ /* 0x000fce0000000000 */
[----:B--2---:R-:W-:Y:S05]  /*0af0*/  CALL.ABS.NOINC R14 ;  /* 0x000000000e007343 */ /* 0x004fea0003c00000 */
.L_x_42:
[----:B------:R-:W0:Y:S02]  /*0b00*/  LDC.64 R4, c[0x0][0x388] ;  /* 0x0000e200ff047b82 */ /* 0x000e240000000a00 */
[----:B0-----:R0:W5:Y:S02]  /*0b10*/  LDG.E R3, desc[UR36][R4.64+0x15cc8] ;  /* 0x015cc82404037981 */ /* 0x001164000c1e1900 */
.L_x_40:
[----:B------:R-:W-:Y:S05]  /*0b20*/  BSYNC.RECONVERGENT B6 ;  /* 0x0000000000067941 */ /* 0x000fea0003800200 */
.L_x_39:
[----:B------:R-:W1:Y:S01]  /*0b30*/  LDC.64 R30, c[0x0][0x388] ;  /* 0x0000e200ff1e7b82 */ /* 0x000e620000000a00 */
[----:B------:R-:W-:Y:S01]  /*0b40*/  ISETP.NE.AND P1, PT, R27, RZ, PT ;  /* 0x000000ff1b00720c */ /* 0x000fe20003f25270 */
[----:B-1----:R-:W-:-:S05]  /*0b50*/  IMAD.WIDE R30, R2, 0x10, R30 ;  /* 0x00000010021e7825 */ /* 0x002fca00078e021e */
[----:B------:R1:W5:Y:S02]  /*0b60*/  LDG.E R27, desc[UR36][R30.64+0x8] ;  /* 0x000008241e1b7981 */ /* 0x000364000c1e1900 */
[----:B-----5:R-:W-:Y:S01]  /*0b70*/  ISETP.LT.AND P0, PT, R2, R3, PT ;  /* 0x000000030200720c */ /* 0x020fe20003f01270 */
[----:B------:R-:W-:-:S12]  /*0b80*/  BSSY.RECONVERGENT B6, `(.L_x_43) ;  /* 0x0000012000067945 */ /* 0x000fd80003800200 */
[----:B-1----:R-:W-:Y:S05]  /*0b90*/  @P1 BRA P0, `(.L_x_44) ;  /* 0x0000000000401947 */ /* 0x002fea0000000000 */
[----:B------:R-:W-:Y:S01]  /*0ba0*/  MOV R2, 0x8 ;  /* 0x0000000800027802 */ /* 0x000fe20000000f00 */
[----:B------:R-:W0:Y:S01]  /*0bb0*/  LDCU.64 UR4, c[0x4][0x90] ;  /* 0x01001200ff0477ac */ /* 0x000e220008000a00 */
[----:B------:R-:W-:Y:S02]  /*0bc0*/  HFMA2 R8, -RZ, RZ, 0, 1.323223114013671875e-05 ;  /* 0x000000deff087431 */ /* 0x000fe400000001ff */
        /* <DEDUP_REMOVED lines=13> */
.L_x_44:
[----:B------:R-:W-:Y:S05]  /*0ca0*/  BSYNC.RECONVERGENT B6 ;  /* 0x0000000000067941 */ /* 0x000fea0003800200 */
.L_x_43:
[----:B------:R-:W2:Y:S01]  /*0cb0*/  LDG.E R30, desc[UR36][R30.64+0xc] ;  /* 0x00000c241e1e7981 */ /* 0x000ea2000c1e1900 */
[----:B------:R-:W-:Y:S01]  /*0cc0*/  BSSY B0, `(.L_x_45) ;  /* 0x0000047000007945 */ /* 0x000fe20003800000 */
[----:B--2---:R-:W-:-:S04]  /*0cd0*/  ISETP.GE.AND P0, PT, R30, R27, PT ;  /* 0x0000001b1e00720c */ /* 0x004fc80003f06270 */
[----:B------:R-:W-:-:S13]  /*0ce0*/  ISETP.EQ.OR P0, PT, R30, -0x1, !P0 ;  /* 0xffffffff1e00780c */ /* 0x000fda0004702670 */
[----:B------:R-:W-:Y:S05]  /*0cf0*/  @P0 BRA `(.L_x_46) ;  /* 0x00000004000c0947 */ /* 0x000fea0003800000 */
[----:B------:R-:W-:Y:S01]  /*0d00*/  IADD3 R0, PT, PT, R30, 0x1, -R27 ;  /* 0x000000011e007810 */ /* 0x000fe20007ffe81b */
[----:B------:R-:W-:Y:S01]  /*0d10*/  BSSY.RECONVERGENT B1, `(.L_x_47) ;  /* 0x000001e000017945 */ /* 0x000fe20003800200 */
[----:B------:R-:W-:Y:S02]  /*0d20*/  MOV R11, R27 ;  /* 0x0000001b000b7202 */ /* 0x000fe40000000f00 */
[----:B------:R-:W-:-:S13]  /*0d30*/  LOP3.LUT P0, R0, R0, 0x3, RZ, 0xc0, !PT ;  /* 0x0000000300007812 */ /* 0x000fda000780c0ff */
[----:B------:R-:W-:Y:S05]  /*0d40*/  @!P0 BRA `(.L_x_48) ;  /* 0x0000000000688947 */ /* 0x000fea0003800000 */
[----:B0-----:R-:W0:Y:S01]  /*0d50*/  LDC.64 R4, c[0x0][0x388] ;  /* 0x0000e200ff047b82 */ /* 0x001e220000000a00 */
[----:B------:R-:W-:-:S07]  /*0d60*/  IMAD.MOV.U32 R9, RZ, RZ, 0x1 ;  /* 0x00000001ff097424 */ /* 0x000fce00078e00ff */
[----:B------:R-:W1:Y:S01]  /*0d70*/  LDC.64 R2, c[0x0][0x390] ;  /* 0x0000e400ff027b82 */ /* 0x000e620000000a00 */
[----:B0-----:R-:W-:-:S05]  /*0d80*/  IMAD.WIDE R4, R27, 0x4, R4 ;  /* 0x000000041b047825 */ /* 0x001fca00078e0204 */
[----:B------:R-:W2:Y:S04]  /*0d90*/  LDG.E R13, desc[UR36][R4.64+0xcf00] ;  /* 0x00cf0024040d7981 */ /* 0x000ea8000c1e1900 */
[----:B------:R-:W3:Y:S01]  /*0da0*/  ATOMG.E.ADD.STRONG.GPU PT, R6, desc[UR36][R28.64+0x4], R9 ;  /* 0x800004091c0679a8 */ /* 0x000ee200081ef124 */
[----:B------:R-:W-:Y:S02]  /*0db0*/  ISETP.NE.AND P0, PT, R0, 0x1, PT ;  /* 0x000000010000780c */ /* 0x000fe40003f05270 */
[----:B------:R-:W-:Y:S01]  /*0dc0*/  IADD3 R11, PT, PT, R27, 0x1, RZ ;  /* 0x000000011b0b7810 */ /* 0x000fe20007ffe0ff */
[----:B---3--:R-:W-:-:S04]  /*0dd0*/  IMAD.IADD R7, R19, 0x1, R6 ;  /* 0x0000000113077824 */ /* 0x008fc800078e0206 */
[----:B-1----:R-:W-:-:S05]  /*0de0*/  IMAD.WIDE R6, R7, 0x4, R2 ;  /* 0x0000000407067825 */ /* 0x002fca00078e0202 */
[----:B--2---:R1:W-:Y:S01]  /*0df0*/  STG.E desc[UR36][R6.64], R13 ;  /* 0x0000000d06007986 */ /* 0x0043e2000c101924 */
[----:B------:R-:W-:Y:S05]  /*0e00*/  @!P0 BRA `(.L_x_48) ;  /* 0x0000000000388947 */ /* 0x000fea0003800000 */
[----:B-1----:R-:W2:Y:S04]  /*0e10*/  LDG.E R13, desc[UR36][R4.64+0xcf04] ;  /* 0x00cf0424040d7981 */ /* 0x002ea8000c1e1900 */
[----:B------:R-:W3:Y:S01]  /*0e20*/  ATOMG.E.ADD.STRONG.GPU PT, R6, desc[UR36][R28.64+0x4], R9 ;  /* 0x800004091c0679a8 */ /* 0x000ee200081ef124 */
[----:B------:R-:W-:Y:S01]  /*0e30*/  ISETP.NE.AND P0, PT, R0, 0x2, PT ;  /* 0x000000020000780c */ /* 0x000fe20003f05270 */
[----:B------:R-:W-:Y:S02]  /*0e40*/  VIADD R11, R27, 0x2 ;  /* 0x000000021b0b7836 */ /* 0x000fe40000000000 */
[----:B---3--:R-:W-:-:S04]  /*0e50*/  IMAD.IADD R7, R19, 0x1, R6 ;  /* 0x0000000113077824 */ /* 0x008fc800078e0206 */
[----:B------:R-:W-:-:S05]  /*0e60*/  IMAD.WIDE R6, R7, 0x4, R2 ;  /* 0x0000000407067825 */ /* 0x000fca00078e0202 */
[----:B--2---:R2:W-:Y:S01]  /*0e70*/  STG.E desc[UR36][R6.64], R13 ;  /* 0x0000000d06007986 */ /* 0x0045e2000c101924 */
[----:B------:R-:W-:Y:S05]  /*0e80*/  @!P0 BRA `(.L_x_48) ;  /* 0x0000000000188947 */ /* 0x000fea0003800000 */
[----:B------:R-:W3:Y:S04]  /*0e90*/  LDG.E R5, desc[UR36][R4.64+0xcf08] ;  /* 0x00cf082404057981 */ /* 0x000ee8000c1e1900 */
[----:B------:R-:W2:Y:S01]  /*0ea0*/  ATOMG.E.ADD.STRONG.GPU PT, R0, desc[UR36][R28.64+0x4], R9 ;  /* 0x800004091c0079a8 */ /* 0x000ea200081ef124 */
[----:B------:R-:W-:Y:S01]  /*0eb0*/  VIADD R11, R27, 0x3 ;  /* 0x000000031b0b7836 */ /* 0x000fe20000000000 */
[----:B--2---:R-:W-:-:S05]  /*0ec0*/  IADD3 R7, PT, PT, R19, R0, RZ ;  /* 0x0000000013077210 */ /* 0x004fca0007ffe0ff */
[----:B------:R-:W-:-:S05]  /*0ed0*/  IMAD.WIDE R2, R7, 0x4, R2 ;  /* 0x0000000407027825 */ /* 0x000fca00078e0202 */
[----:B---3--:R3:W-:Y:S02]  /*0ee0*/  STG.E desc[UR36][R2.64], R5 ;  /* 0x0000000502007986 */ /* 0x0087e4000c101924 */
.L_x_48:
[----:B------:R-:W-:Y:S05]  /*0ef0*/  BSYNC.RECONVERGENT B1 ;  /* 0x0000000000017941 */ /* 0x000fea0003800200 */
.L_x_47:
[----:B------:R-:W-:-:S05]  /*0f00*/  IMAD.IADD R0, R30, 0x1, -R27 ;  /* 0x000000011e007824 */ /* 0x000fca00078e0a1b */
[----:B------:R-:W-:-:S13]  /*0f10*/  ISETP.GE.U32.AND P0, PT, R0, 0x3, PT ;  /* 0x000000030000780c */ /* 0x000fda0003f06070 */
[----:B------:R-:W-:Y:S05]  /*0f20*/  @!P0 BRA `(.L_x_46) ;  /* 0x0000000000808947 */ /* 0x000fea0003800000 */
[----:B---3--:R-:W3:Y:S01]  /*0f30*/  LDC.64 R2, c[0x0][0x388] ;  /* 0x0000e200ff027b82 */ /* 0x008ee20000000a00 */
[----:B------:R-:W-:Y:S01]  /*0f40*/  IADD3 R30, PT, PT, -R30, R11, RZ ;  /* 0x0000000b1e1e7210 */ /* 0x000fe20007ffe1ff */
[----:B------:R-:W-:-:S06]  /*0f50*/  VIADD R0, R11, 0xffffffff ;  /* 0xffffffff0b007836 */ /* 0x000fcc0000000000 */
[----:B0-----:R-:W0:Y:S02]  /*0f60*/  LDC.64 R4, c[0x0][0x390] ;  /* 0x0000e400ff047b82 */ /* 0x001e240000000a00 */
.L_x_49:
[----:B-12---:R-:W-:Y:S02]  /*0f70*/  VIADD R7, R0, 0x1 ;  /* 0x0000000100077836 */ /* 0x006fe40000000000 */
[----:B------:R-:W-:Y:S01]  /*0f80*/  HFMA2 R15, -RZ, RZ, 0, 5.9604644775390625e-08 ;  /* 0x00000001ff0f7431 */ /* 0x000fe200000001ff */
[----:B------:R-:W-:Y:S05]  /*0f90*/  YIELD ;  /* 0x0000000000007946 */ /* 0x000fea0003800000 */
[----:B---3--:R-:W-:-:S05]  /*0fa0*/  IMAD.WIDE R6, R7, 0x4, R2 ;  /* 0x0000000407067825 */ /* 0x008fca00078e0202 */
[----:B----4-:R-:W2:Y:S04]  /*0fb0*/  LDG.E R21, desc[UR36][R6.64+0xcf00] ;  /* 0x00cf002406157981 */ /* 0x010ea8000c1e1900 */
[----:B------:R-:W3:Y:S02]  /*0fc0*/  ATOMG.E.ADD.STRONG.GPU PT, R8, desc[UR36][R28.64+0x4], R15 ;  /* 0x8000040f1c0879a8 */ /* 0x000ee400081ef124 */
[----:B---3--:R-:W-:-:S04]  /*0fd0*/  IMAD.IADD R9, R19, 0x1, R8 ;  /* 0x0000000113097824 */ /* 0x008fc800078e0208 */
[----:B0-----:R-:W-:-:S05]  /*0fe0*/  IMAD.WIDE R8, R9, 0x4, R4 ;  /* 0x0000000409087825 */ /* 0x001fca00078e0204 */
[----:B--2---:R0:W-:Y:S04]  /*0ff0*/  STG.E desc[UR36][R8.64], R21 ;  /* 0x0000001508007986 */ /* 0x0041e8000c101924 */
[----:B------:R-:W2:Y:S04]  /*1000*/  LDG.E R27, desc[UR36][R6.64+0xcf04] ;  /* 0x00cf0424061b7981 */ /* 0x000ea8000c1e1900 */
[----:B------:R-:W3:Y:S02]  /*1010*/  ATOMG.E.ADD.STRONG.GPU PT, R10, desc[UR36][R28.64+0x4], R15 ;  /* 0x8000040f1c0a79a8 */ /* 0x000ee400081ef124 */
[----:B---3--:R-:W-:-:S04]  /*1020*/  IMAD.IADD R11, R19, 0x1, R10 ;  /* 0x00000001130b7824 */ /* 0x008fc800078e020a */
[----:B------:R-:W-:-:S05]  /*1030*/  IMAD.WIDE R10, R11, 0x4, R4 ;  /* 0x000000040b0a7825 */ /* 0x000fca00078e0204 */
[----:B--2---:R4:W-:Y:S04]  /*1040*/  STG.E desc[UR36][R10.64], R27 ;  /* 0x0000001b0a007986 */ /* 0x0049e8000c101924 */
[----:B------:R-:W2:Y:S04]  /*1050*/  LDG.E R31, desc[UR36][R6.64+0xcf08] ;  /* 0x00cf0824061f7981 */ /* 0x000ea8000c1e1900 */
[----:B------:R-:W3:Y:S02]  /*1060*/  ATOMG.E.ADD.STRONG.GPU PT, R12, desc[UR36][R28.64+0x4], R15 ;  /* 0x8000040f1c0c79a8 */ /* 0x000ee400081ef124 */
[----:B---3--:R-:W-:-:S05]  /*1070*/  IADD3 R13, PT, PT, R19, R12, RZ ;  /* 0x0000000c130d7210 */ /* 0x008fca0007ffe0ff */
[----:B------:R-:W-:-:S05]  /*1080*/  IMAD.WIDE R12, R13, 0x4, R4 ;  /* 0x000000040d0c7825 */ /* 0x000fca00078e0204 */
[----:B--2---:R4:W-:Y:S04]  /*1090*/  STG.E desc[UR36][R12.64], R31 ;  /* 0x0000001f0c007986 */ /* 0x0049e8000c101924 */
[----:B0-----:R-:W2:Y:S04]  /*10a0*/  LDG.E R21, desc[UR36][R6.64+0xcf0c] ;  /* 0x00cf0c2406157981 */ /* 0x001ea8000c1e1900 */
[----:B------:R-:W3:Y:S01]  /*10b0*/  ATOMG.E.ADD.STRONG.GPU PT, R8, desc[UR36][R28.64+0x4], R15 ;  /* 0x8000040f1c0879a8 */ /* 0x000ee200081ef124 */
[----:B------:R-:W-:Y:S01]  /*10c0*/  VIADD R30, R30, 0x4 ;  /* 0x000000041e1e7836 */ /* 0x000fe20000000000 */
[----:B------:R-:W-:-:S04]  /*10d0*/  IADD3 R0, PT, PT, R0, 0x4, RZ ;  /* 0x0000000400007810 */ /* 0x000fc80007ffe0ff */
[----:B------:R-:W-:Y:S01]  /*10e0*/  ISETP.NE.AND P0, PT, R30, 0x1, PT ;  /* 0x000000011e00780c */ /* 0x000fe20003f05270 */
[----:B---3--:R-:W-:-:S04]  /*10f0*/  IMAD.IADD R9, R19, 0x1, R8 ;  /* 0x0000000113097824 */ /* 0x008fc800078e0208 */
[----:B------:R-:W-:-:S05]  /*1100*/  IMAD.WIDE R8, R9, 0x4, R4 ;  /* 0x0000000409087825 */ /* 0x000fca00078e0204 */
[----:B--2---:R4:W-:Y:S03]  /*1110*/  STG.E desc[UR36][R8.64], R21 ;  /* 0x0000001508007986 */ /* 0x0049e6000c101924 */
[----:B------:R-:W-:Y:S05]  /*1120*/  @P0 BRA `(.L_x_49) ;  /* 0xfffffffc00900947 */ /* 0x000fea000383ffff */
.L_x_46:
[----:B------:R-:W-:Y:S05]  /*1130*/  BSYNC B0 ;  /* 0x0000000000007941 */ /* 0x000fea0003800000 */
.L_x_45:
[C---:B------:R-:W-:Y:S01]  /*1140*/  ISETP.NE.AND P0, PT, R25.reuse, R24, PT ;  /* 0x000000181900720c */ /* 0x040fe20003f05270 */
[----:B------:R-:W-:-:S12]  /*1150*/  VIADD R25, R25, 0x1 ;  /* 0x0000000119197836 */ /* 0x000fd80000000000 */
[----:B------:R-:W-:Y:S05]  /*1160*/  @P0 BRA `(.L_x_50) ;  /* 0xfffffff400b80947 */ /* 0x000fea000383ffff */
.L_x_38:
[----:B------:R-:W-:Y:S05]  /*1170*/  BSYNC B7 ;  /* 0x0000000000077941 */ /* 0x000fea0003800000 */
.L_x_37:
[----:B------:R-:W0:Y:S01]  /*1180*/  S2R R0, SR_TID.X ;  /* 0x0000000000007919 */ /* 0x000e220000002100 */
[----:B------:R-:W1:Y:S01]  /*1190*/  S2UR UR6, SR_CgaCtaId ;  /* 0x00000000000679c3 */ /* 0x000e620000008800 */
[----:B------:R-:W-:Y:S02]  /*11a0*/  UMOV UR4, 0x400 ;  /* 0x0000040000047882 */ /* 0x000fe40000000000 */
[----:B------:R-:W-:-:S05]  /*11b0*/  UIADD3 UR4, UPT, UPT, UR4, 0x28, URZ ;  /* 0x0000002804047890 */ /* 0x000fca000fffe0ff */
[----:B------:R-:W2:Y:S01]  /*11c0*/  S2UR UR5, SR_CgaCtaId ;  /* 0x00000000000579c3 */ /* 0x000ea20000008800 */
[----:B-1----:R-:W-:-:S06]  /*11d0*/  ULEA UR4, UR6, UR4, 0x18 ;  /* 0x0000000406047291 */ /* 0x002fcc000f8ec0ff */
[----:B---3--:R-:W-:Y:S01]  /*11e0*/  LEA R3, R26, UR4, 0x2 ;  /* 0x000000041a037c11 */ /* 0x008fe2000f8e10ff */
[----:B------:R-:W-:Y:S01]  /*11f0*/  UMOV UR4, 0x400 ;  /* 0x0000040000047882 */ /* 0x000fe20000000000 */
[----:B0-----:R-:W-:Y:S01]  /*1200*/  ISETP.NE.AND P0, PT, R0, RZ, PT ;  /* 0x000000ff0000720c */ /* 0x001fe20003f05270 */
[----:B--2---:R-:W-:Y:S01]  /*1210*/  ULEA UR4, UR5, UR4, 0x18 ;  /* 0x0000000405047291 */ /* 0x004fe2000f8ec0ff */
[----:B------:R-:W-:-:S05]  /*1220*/  IADD3 R26, PT, PT, R26, 0x1, RZ ;  /* 0x000000011a1a7810 */ /* 0x000fca0007ffe0ff */
[----:B------:R-:W-:-:S05]  /*1230*/  IMAD.U32 R7, RZ, RZ, UR4 ;  /* 0x00000004ff077e24 */ /* 0x000fca000f8e00ff */
[----:B------:R-:W-:Y:S04]  /*1240*/  LDS R5, [R7+0x50] ;  /* 0x0000500007057984 */ /* 0x000fe80000000800 */
[----:B------:R-:W0:Y:S04]  /*1250*/  @!P0 LDS R3, [R3] ;  /* 0x0000000003038984 */ /* 0x000e280000000800 */
[----:B0-----:R3:W-:Y:S01]  /*1260*/  @!P0 STG.E desc[UR36][R28.64], R3 ;  /* 0x000000031c008986 */ /* 0x0017e2000c101924 */
[----:B------:R-:W-:-:S13]  /*1270*/  ISETP.GE.AND P0, PT, R26, R5, PT ;  /* 0x000000051a00720c */ /* 0x000fda0003f06270 */
[----:B---3--:R-:W-:Y:S05]  /*1280*/  @!P0 BRA `(.L_x_51) ;  /* 0xfffffff000bc8947 */ /* 0x008fea000383ffff */
[----:B------:R-:W-:Y:S05]  /*1290*/  EXIT ;  /* 0x000000000000794d */ /* 0x000fea0003800000 */
.L_x_32:
[----:B------:R-:W0:Y:S01]  /*12a0*/  LDC.64 R6, c[0x0][0x388] ;  /* 0x0000e200ff067b82 */ /* 0x000e220000000a00 */
[----:B------:R-:W1:Y:S07]  /*12b0*/  S2R R2, SR_CTAID.X ;  /* 0x0000000000027919 */ /* 0x000e6e0000002500 */
[----:B------:R-:W2:Y:S01]  /*12c0*/  LDC.64 R4, c[0x0][0x3a0] ;  /* 0x0000e800ff047b82 */ /* 0x000ea20000000a00 */
[----:B0-----:R-:W3:Y:S01]  /*12d0*/  LDG.E R3, desc[UR36][R6.64+0x15cc8] ;  /* 0x015cc82406037981 */ /* 0x001ee2000c1e1900 */
[----:B-1----:R-:W-:-:S04]  /*12e0*/  IMAD.SHL.U32 R19, R2, 0x2, RZ ;  /* 0x0000000202137824 */ /* 0x002fc800078e00ff */
[----:B--2---:R-:W-:-:S05]  /*12f0*/  IMAD.WIDE.U32 R4, R19, 0x4, R4 ;  /* 0x0000000413047825 */ /* 0x004fca00078e0004 */
[----:B------:R0:W5:Y:S01]  /*1300*/  LDG.E R18, desc[UR36][R4.64] ;  /* 0x0000002404127981 */ /* 0x000162000c1e1900 */
[----:B---3--:R-:W-:-:S13]  /*1310*/  ISETP.GE.AND P0, PT, R2, R3, PT ;  /* 0x000000030200720c */ /* 0x008fda0003f06270 */
[----:B0-----:R-:W-:Y:S05]  /*1320*/  @!P0 BRA `(.L_x_52) ;  /* 0x0000000000708947 */ /* 0x001fea0003800000 */
[----:B------:R-:W-:Y:S01]  /*1330*/  MOV R0, 0x0 ;  /* 0x0000000000007802 */ /* 0x000fe20000000f00 */
[----:B------:R0:W-:Y:S01]  /*1340*/  STL.64 [R1], R2 ;  /* 0x0000000201007387 */ /* 0x0001e20000100a00 */
[----:B------:R-:W1:Y:S01]  /*1350*/  LDCU.64 UR4, c[0x4][0x80] ;  /* 0x01001000ff0477ac */ /* 0x000e620008000a00 */
[----:B------:R-:W-:Y:S01]  /*1360*/  IMAD.MOV.U32 R6, RZ, RZ, R17 ;  /* 0x000000ffff067224 */ /* 0x000fe200078e0011 */
[----:B------:R0:W2:Y:S01]  /*1370*/  LDC.64 R8, c[0x4][R0] ;  /* 0x0100000000087b82 */ /* 0x0000a20000000a00 */
[----:B------:R-:W-:Y:S02]  /*1380*/  IMAD.MOV.U32 R7, RZ, RZ, R16 ;  /* 0x000000ffff077224 */ /* 0x000fe400078e0010 */
[----:B-1----:R-:W-:Y:S01]  /*1390*/  IMAD.U32 R4, RZ, RZ, UR4 ;  /* 0x00000004ff047e24 */ /* 0x002fe2000f8e00ff */
[----:B0-----:R-:W-:-:S07]  /*13a0*/  MOV R5, UR5 ;  /* 0x0000000500057c02 */ /* 0x001fce0008000f00 */
[----:B------:R-:W-:-:S07]  /*13b0*/  LEPC R20, `(.L_x_53) ;  /* 0x000000001014794e */ /* 0x000fce0000000000 */
[----:B--2--5:R-:W-:Y:S05]  /*13c0*/  CALL.ABS.NOINC R8 ;  /* 0x0000000008007343 */ /* 0x024fea0003c00000 */
.L_x_53:
        /* <DEDUP_REMOVED lines=16> */
.L_x_54:
[----:B------:R-:W0:Y:S02]  /*14d0*/  LDC.64 R4, c[0x0][0x388] ;  /* 0x0000e200ff047b82 */ /* 0x000e240000000a00 */
[----:B0-----:R0:W5:Y:S02]  /*14e0*/  LDG.E R3, desc[UR36][R4.64+0x15cc8] ;  /* 0x015cc82404037981 */ /* 0x001164000c1e1900 */
.L_x_52:
[----:B------:R-:W1:Y:S02]  /*14f0*/  LDC.64 R16, c[0x0][0x388] ;  /* 0x0000e200ff107b82 */ /* 0x000e640000000a00 */
[----:B-1----:R-:W-:-:S05]  /*1500*/  IMAD.WIDE.U32 R16, R2, 0x10, R16 ;  /* 0x0000001002107825 */ /* 0x002fca00078e0010 */
[----:B------:R1:W5:Y:S02]  /*1510*/  LDG.E R22, desc[UR36][R16.64+0x8] ;  /* 0x0000082410167981 */ /* 0x000364000c1e1900 */
[----:B-----5:R-:W-:-:S13]  /*1520*/  ISETP.GE.AND P0, PT, R2, R3, PT ;  /* 0x000000030200720c */ /* 0x020fda0003f06270 */
[----:B-1----:R-:W-:Y:S05]  /*1530*/  @!P0 BRA `(.L_x_55) ;  /* 0x0000000000408947 */ /* 0x002fea0003800000 */
        /* <DEDUP_REMOVED lines=16> */
.L_x_55:
[----:B------:R-:W2:Y:S02]  /*1640*/  LDG.E R17, desc[UR36][R16.64+0xc] ;  /* 0x00000c2410117981 */ /* 0x000ea4000c1e1900 */
[----:B--2---:R-:W-:-:S13]  /*1650*/  ISETP.NE.AND P0, PT, R17, -0x1, PT ;  /* 0xffffffff1100780c */ /* 0x004fda0003f05270 */
[----:B------:R-:W-:Y:S05]  /*1660*/  @!P0 EXIT ;  /* 0x000000000000894d */ /* 0x000fea0003800000 */
[----:B------:R-:W0:Y:S01]  /*1670*/  LDC R0, c[0x0][0x360] ;  /* 0x0000d800ff007b82 */ /* 0x000e220000000800 */
[----:B------:R-:W-:Y:S01]  /*1680*/  IMAD.IADD R8, R17, 0x1, -R22 ;  /* 0x0000000111087824 */ /* 0x000fe200078e0a16 */
[----:B0-----:R-:W0:Y:S01]  /*1690*/  I2F.U32.RP R4, R0 ;  /* 0x0000000000047306 */ /* 0x001e220000209000 */
[----:B------:R-:W-:-:S07]  /*16a0*/  ISETP.NE.U32.AND P2, PT, R0, RZ, PT ;  /* 0x000000ff0000720c */ /* 0x000fce0003f45070 */
[----:B0-----:R-:W0:Y:S02]  /*16b0*/  MUFU.RCP R4, R4 ;  /* 0x0000000400047308 */ /* 0x001e240000001000 */
[----:B0-----:R-:W-:-:S06]  /*16c0*/  IADD3 R2, PT, PT, R4, 0xffffffe, RZ ;  /* 0x0ffffffe04027810 */ /* 0x001fcc0007ffe0ff */
[----:B------:R0:W1:Y:S02]  /*16d0*/  F2I.FTZ.U32.TRUNC.NTZ R3, R2 ;  /* 0x0000000200037305 */ /* 0x000064000021f000 */
[----:B0-----:R-:W-:Y:S01]  /*16e0*/  MOV R2, RZ ;  /* 0x000000ff00027202 */ /* 0x001fe20000000f00 */
[----:B-1----:R-:W-:-:S04]  /*16f0*/  IMAD.MOV R5, RZ, RZ, -R3 ;  /* 0x000000ffff057224 */ /* 0x002fc800078e0a03 */
[----:B------:R-:W-:-:S04]  /*1700*/  IMAD R5, R5, R0, RZ ;  /* 0x0000000005057224 */ /* 0x000fc800078e02ff */
[----:B------:R-:W-:-:S04]  /*1710*/  IMAD.HI.U32 R6, R3, R5, R2 ;  /* 0x0000000503067227 */ /* 0x000fc800078e0002 */
[----:B------:R-:W-:-:S04]  /*1720*/  VIADD R3, R8, 0x1 ;  /* 0x0000000108037836 */ /* 0x000fc80000000000 */
[----:B------:R-:W-:-:S05]  /*1730*/  IMAD.HI.U32 R9, R6, R3, RZ ;  /* 0x0000000306097227 */ /* 0x000fca00078e00ff */
[----:B------:R-:W-:-:S05]  /*1740*/  IADD3 R4, PT, PT, -R9, RZ, RZ ;  /* 0x000000ff09047210 */ /* 0x000fca0007ffe1ff */
[----:B------:R-:W-:-:S05]  /*1750*/  IMAD R3, R0, R4, R3 ;  /* 0x0000000400037224 */ /* 0x000fca00078e0203 */
[----:B------:R-:W-:-:S13]  /*1760*/  ISETP.GE.U32.AND P0, PT, R3, R0, PT ;  /* 0x000000000300720c */ /* 0x000fda0003f06070 */
[----:B------:R-:W-:Y:S01]  /*1770*/  @P0 IMAD.IADD R3, R3, 0x1, -R0 ;  /* 0x0000000103030824 */ /* 0x000fe200078e0a00 */
[----:B------:R-:W-:-:S04]  /*1780*/  @P0 IADD3 R9, PT, PT, R9, 0x1, RZ ;  /* 0x0000000109090810 */ /* 0x000fc80007ffe0ff */
[-C--:B------:R-:W-:Y:S02]  /*1790*/  ISETP.GE.U32.AND P1, PT, R3, R0.reuse, PT ;  /* 0x000000000300720c */ /* 0x080fe40003f26070 */
[----:B------:R-:W0:Y:S11]  /*17a0*/  LDC.64 R2, c[0x0][0x3a8] ;  /* 0x0000ea00ff027b82 */ /* 0x000e360000000a00 */
[----:B------:R-:W-:Y:S01]  /*17b0*/  @P1 VIADD R9, R9, 0x1 ;  /* 0x0000000109091836 */ /* 0x000fe20000000000 */
[----:B------:R-:W-:-:S04]  /*17c0*/  @!P2 LOP3.LUT R9, RZ, R0, RZ, 0x33, !PT ;  /* 0x00000000ff09a212 */ /* 0x000fc800078e33ff */
[----:B------:R-:W-:Y:S01]  /*17d0*/  ISETP.NE.AND P0, PT, R9, -0x1, PT ;  /* 0xffffffff0900780c */ /* 0x000fe20003f05270 */
[----:B0-----:R-:W-:-:S12]  /*17e0*/  IMAD.WIDE.U32 R2, R19, 0x4, R2 ;  /* 0x0000000413027825 */ /* 0x001fd800078e0002 */
[----:B------:R-:W-:Y:S05]  /*17f0*/  @!P0 BRA `(.L_x_56) ;  /* 0x0000000000708947 */ /* 0x000fea0003800000 */
[----:B------:R-:W0:Y:S01]  /*1800*/  S2R R11, SR_TID.X ;  /* 0x00000000000b7919 */ /* 0x000e220000002100 */
[----:B------:R-:W1:Y:S01]  /*1810*/  LDC.64 R4, c[0x0][0x388] ;  /* 0x0000e200ff047b82 */ /* 0x000e620000000a00 */
[----:B------:R-:W-:Y:S01]  /*1820*/  HFMA2 R10, -RZ, RZ, 0, 0 ;  /* 0x00000000ff0a7431 */ /* 0x000fe200000001ff */
[----:B------:R-:W-:Y:S06]  /*1830*/  BSSY.RECONVERGENT B0, `(.L_x_56) ;  /* 0x0000018000007945 */ /* 0x000fec0003800200 */
[----:B------:R-:W2:Y:S02]  /*1840*/  LDC.64 R6, c[0x0][0x390] ;  /* 0x0000e400ff067b82 */ /* 0x000ea40000000a00 */
.L_x_57:
[----:B0--3--:R-:W-:-:S05]  /*1850*/  IMAD R13, R0, R10, R11 ;  /* 0x0000000a000d7224 */ /* 0x009fca00078e020b */
[----:B------:R-:W-:-:S13]  /*1860*/  ISETP.GT.AND P0, PT, R13, R8, PT ;  /* 0x000000080d00720c */ /* 0x000fda0003f04270 */
[----:B------:R-:W-:Y:S05]  /*1870*/  @P0 EXIT ;  /* 0x000000000000094d */ /* 0x000fea0003800000 */
[----:B------:R-:W0:Y:S01]  /*1880*/  S2R R15, SR_LANEID ;  /* 0x00000000000f7919 */ /* 0x000e220000000000 */
[----:B------:R-:W-:Y:S01]  /*1890*/  VOTEU.ANY UR4, UPT, PT ;  /* 0x0000000000047886 */ /* 0x000fe200038e0100 */
[----:B------:R-:W-:Y:S01]  /*18a0*/  IMAD.IADD R13, R22, 0x1, R13 ;  /* 0x00000001160d7824 */ /* 0x000fe200078e020d */
[----:B------:R-:W0:Y:S03]  /*18b0*/  FLO.U32 R16, UR4 ;  /* 0x0000000400107d00 */ /* 0x000e2600080e0000 */
[----:B-1----:R-:W-:-:S05]  /*18c0*/  IMAD.WIDE R12, R13, 0x4, R4 ;  /* 0x000000040d0c7825 */ /* 0x002fca00078e0204 */
[----:B------:R-:W1:Y:S01]  /*18d0*/  POPC R17, UR4 ;  /* 0x0000000400117d09 */ /* 0x000e620008000000 */
[----:B------:R-:W3:Y:S01]  /*18e0*/  LDG.E R13, desc[UR36][R12.64+0xcf00] ;  /* 0x00cf00240c0d7981 */ /* 0x000ee2000c1e1900 */
[----:B0-----:R-:W-:-:S13]  /*18f0*/  ISETP.EQ.U32.AND P0, PT, R16, R15, PT ;  /* 0x0000000f1000720c */ /* 0x001fda0003f02070 */
[----:B-1----:R-:W4:Y:S01]  /*1900*/  @P0 ATOMG.E.ADD.STRONG.GPU PT, R17, desc[UR36][R2.64+0x4], R17 ;  /* 0x80000411021109a8 */ /* 0x002f2200081ef124 */
[----:B------:R-:W0:Y:S02]  /*1910*/  S2R R19, SR_LTMASK ;  /* 0x0000000000137919 */ /* 0x000e240000003900 */
[----:B0-----:R-:W-:-:S06]  /*1920*/  LOP3.LUT R19, R19, UR4, RZ, 0xc0, !PT ;  /* 0x0000000413137c12 */ /* 0x001fcc000f8ec0ff */
[----:B------:R-:W0:Y:S01]  /*1930*/  POPC R19, R19 ;  /* 0x0000001300137309 */ /* 0x000e220000000000 */
[C---:B------:R-:W-:Y:S02]  /*1940*/  ISETP.NE.AND P0, PT, R10.reuse, R9, PT ;  /* 0x000000090a00720c */ /* 0x040fe40003f05270 */
[----:B------:R-:W-:Y:S01]  /*1950*/  IADD3 R10, PT, PT, R10, 0x1, RZ ;  /* 0x000000010a0a7810 */ /* 0x000fe20007ffe0ff */
[----:B----4-:R-:W0:Y:S02]  /*1960*/  SHFL.IDX PT, R15, R17, R16, 0x1f ;  /* 0x00001f10110f7589 */ /* 0x010e2400000e0000 */
[----:B0-----:R-:W-:-:S05]  /*1970*/  IADD3 R15, PT, PT, R18, R15, R19 ;  /* 0x0000000f120f7210 */ /* 0x001fca0007ffe013 */
[----:B--2---:R-:W-:-:S05]  /*1980*/  IMAD.WIDE R14, R15, 0x4, R6 ;  /* 0x000000040f0e7825 */ /* 0x004fca00078e0206 */
[----:B---3--:R3:W-:Y:S01]  /*1990*/  STG.E desc[UR36][R14.64], R13 ;  /* 0x0000000d0e007986 */ /* 0x0087e2000c101924 */
[----:B------:R-:W-:Y:S05]  /*19a0*/  @P0 BRA `(.L_x_57) ;  /* 0xfffffffc00a80947 */ /* 0x000fea000383ffff */
[----:B------:R-:W-:Y:S05]  /*19b0*/  BSYNC.RECONVERGENT B0 ;  /* 0x0000000000007941 */ /* 0x000fea0003800200 */
.L_x_56:
[----:B------:R-:W-:Y:S01]  /*19c0*/  STG.E desc[UR36][R2.64], RZ ;  /* 0x000000ff02007986 */ /* 0x000fe2000c101924 */
[----:B------:R-:W-:Y:S05]  /*19d0*/  EXIT ;  /* 0x000000000000794d */ /* 0x000fea0003800000 */
.L_x_58:
        /* <DEDUP_REMOVED lines=10> */
.L_x_176:


//--------------------- .text._Z25run_single_step_embeddingiPvPiiS_mS_mS_mS_mS0_ --------------------------
	.section	.text._Z25run_single_step_embeddingiPvPiiS_mS_mS_mS_mS0_,"ax",@progbits
	.align	128
        .global         _Z25run_single_step_embeddingiPvPiiS_mS_mS_mS_mS0_
        .type           _Z25run_single_step_embeddingiPvPiiS_mS_mS_mS_mS0_,@function
        .size           _Z25run_single_step_embeddingiPvPiiS_mS_mS_mS_mS0_,(.L_x_177 - _Z25run_single_step_embeddingiPvPiiS_mS_mS_mS_mS0_)
        .other          _Z25run_single_step_embeddingiPvPiiS_mS_mS_mS_mS0_,@"STO_CUDA_ENTRY STV_DEFAULT"
_Z25run_single_step_embeddingiPvPiiS_mS_mS_mS_mS0_:
.text._Z25run_single_step_embeddingiPvPiiS_mS_mS_mS_mS0_:
[----:B------:R-:W0:Y:S01]  /*0000*/  LDC R1, c[0x0][0x37c] ;  /* 0x0000df00ff017b82 */ /* 0x000e220000000800 */
[----:B------:R-:W1:Y:S01]  /*0010*/  S2R R28, SR_TID.X ;  /* 0x00000000001c7919 */ /* 0x000e620000002100 */
[----:B------:R-:W2:Y:S06]  /*0020*/  LDCU UR8, c[0x0][0x398] ;  /* 0x00007300ff0877ac */ /* 0x000eac0008000800 */
[----:B------:R-:W1:Y:S01]  /*0030*/  S2UR UR7, SR_CTAID.X ;  /* 0x00000000000779c3 */ /* 0x000e620000002500 */
[----:B0-----:R-:W-:Y:S01]  /*0040*/  VIADD R1, R1, 0xffffffe8 ;  /* 0xffffffe801017836 */ /* 0x001fe20000000000 */
[----:B------:R-:W0:Y:S01]  /*0050*/  LDCU UR6, c[0x0][0x2fc] ;  /* 0x00005f80ff0677ac */ /* 0x000e220008000800 */
[----:B------:R-:W3:Y:S05]  /*0060*/  LDCU UR5, c[0x0][0x2f8] ;  /* 0x00005f00ff0577ac */ /* 0x000eea0008000800 */
[----:B------:R-:W1:Y:S01]  /*0070*/  LDC R23, c[0x0][0x360] ;  /* 0x0000d800ff177b82 */ /* 0x000e620000000800 */
[----:B------:R-:W4:Y:S01]  /*0080*/  LDCU.64 UR36, c[0x0][0x358] ;  /* 0x00006b00ff2477ac */ /* 0x000f220008000a00 */
[----:B--2---:R-:W-:-:S02]  /*0090*/  UISETP.GE.AND UP0, UPT, UR8, 0x1, UPT ;  /* 0x000000010800788c */ /* 0x004fc4000bf06270 */
[----:B------:R-:W-:Y:S01]  /*00a0*/  UIADD3 UR4, UPT, UPT, UR8, -0x1, URZ ;  /* 0xffffffff08047890 */ /* 0x000fe2000fffe0ff */
[----:B---3--:R-:W-:-:S05]  /*00b0*/  IADD3 R25, P0, PT, R1, UR5, RZ ;  /* 0x0000000501197c10 */ /* 0x008fca000ff1e0ff */
[----:B------:R-:W-:Y:S02]  /*00c0*/  IMAD.U32 R0, RZ, RZ, UR4 ;  /* 0x00000004ff007e24 */ /* 0x000fe4000f8e00ff */
[----:B0-----:R-:W-:Y:S02]  /*00d0*/  IMAD.X R24, RZ, RZ, UR6, P0 ;  /* 0x00000006ff187e24 */ /* 0x001fe400080e06ff */
[----:B-1----:R-:W-:Y:S01]  /*00e0*/  IMAD R26, R23, UR7, R28 ;  /* 0x00000007171a7c24 */ /* 0x002fe2000f8e021c */
[----:B----4-:R-:W-:Y:S06]  /*00f0*/  BRA.U !UP0, `(.L_x_59) ;  /* 0x0000000108507547 */ /* 0x010fec000b800000 */
[----:B------:R-:W0:Y:S01]  /*0100*/  LDC.64 R2, c[0x0][0x390] ;  /* 0x0000e400ff027b82 */ /* 0x000e220000000a00 */
[----:B------:R-:W-:Y:S01]  /*0110*/  HFMA2 R0, -RZ, RZ, 0, 0 ;  /* 0x00000000ff007431 */ /* 0x000fe200000001ff */
[----:B------:R-:W-:Y:S01]  /*0120*/  BSSY.RECONVERGENT B0, `(.L_x_59) ;  /* 0x0000011000007945 */ /* 0x000fe20003800200 */
[----:B------:R-:W1:Y:S05]  /*0130*/  LDCU UR5, c[0x0][0x398] ;  /* 0x00007300ff0577ac */ /* 0x000e6a0008000800 */
.L_x_63:
[----:B------:R-:W-:-:S04]  /*0140*/  IMAD.SHL.U32 R5, R0, 0x2, RZ ;  /* 0x0000000200057824 */ /* 0x000fc800078e00ff */
[----:B0-----:R-:W-:-:S05]  /*0150*/  IMAD.WIDE.U32 R4, R5, 0x4, R2 ;  /* 0x0000000405047825 */ /* 0x001fca00078e0002 */
[----:B------:R-:W2:Y:S01]  /*0160*/  LDG.E R7, desc[UR36][R4.64] ;  /* 0x0000002404077981 */ /* 0x000ea2000c1e1900 */
[----:B------:R-:W-:Y:S01]  /*0170*/  BSSY.RELIABLE B1, `(.L_x_60) ;  /* 0x0000007000017945 */ /* 0x000fe20003800100 */
[----:B--2---:R-:W-:-:S13]  /*0180*/  ISETP.GE.AND P0, PT, R26, R7, PT ;  /* 0x000000071a00720c */ /* 0x004fda0003f06270 */
[----:B------:R-:W-:Y:S05]  /*0190*/  @!P0 BRA `(.L_x_61) ;  /* 0x0000000000108947 */ /* 0x000fea0003800000 */
[----:B------:R-:W2:Y:S02]  /*01a0*/  LDG.E R5, desc[UR36][R4.64+0x4] ;  /* 0x0000042404057981 */ /* 0x000ea4000c1e1900 */
[----:B--2---:R-:W-:-:S13]  /*01b0*/  ISETP.GT.AND P0, PT, R26, R5, PT ;  /* 0x000000051a00720c */ /* 0x004fda0003f04270 */
[----:B------:R-:W-:Y:S05]  /*01c0*/  @!P0 BREAK.RELIABLE B1 ;  /* 0x0000000000018942 */ /* 0x000fea0003800100 */
[----:B------:R-:W-:Y:S05]  /*01d0*/  @!P0 BRA `(.L_x_62) ;  /* 0x0000000000148947 */ /* 0x000fea0003800000 */
.L_x_61:
[----:B-1----:R-:W-:Y:S05]  /*01e0*/  BSYNC.RELIABLE B1 ;  /* 0x0000000000017941 */ /* 0x002fea0003800100 */
.L_x_60:
[----:B------:R-:W-:-:S05]  /*01f0*/  VIADD R0, R0, 0x1 ;  /* 0x0000000100007836 */ /* 0x000fca0000000000 */
[----:B------:R-:W-:-:S13]  /*0200*/  ISETP.NE.AND P0, PT, R0, UR5, PT ;  /* 0x0000000500007c0c */ /* 0x000fda000bf05270 */
[----:B------:R-:W-:Y:S05]  /*0210*/  @P0 BRA `(.L_x_63) ;  /* 0xfffffffc00c80947 */ /* 0x000fea000383ffff */
[----:B------:R-:W-:-:S07]  /*0220*/  IMAD.U32 R0, RZ, RZ, UR4 ;  /* 0x00000004ff007e24 */ /* 0x000fce000f8e00ff */
.L_x_62:
[----:B-1----:R-:W-:Y:S05]  /*0230*/  BSYNC.RECONVERGENT B0 ;  /* 0x0000000000007941 */ /* 0x002fea0003800200 */
.L_x_59:
[----:B------:R-:W0:Y:S01]  /*0240*/  LDC.64 R4, c[0x0][0x390] ;  /* 0x0000e400ff047b82 */ /* 0x000e220000000a00 */
[----:B------:R-:W-:-:S07]  /*0250*/  SHF.L.U32 R3, R0, 0x1, RZ ;  /* 0x0000000100037819 */ /* 0x000fce00000006ff */
[----:B------:R-:W1:Y:S01]  /*0260*/  LDC.64 R6, c[0x0][0x388] ;  /* 0x0000e200ff067b82 */ /* 0x000e620000000a00 */
[----:B0-----:R-:W-:-:S05]  /*0270*/  IMAD.WIDE R4, R3, 0x4, R4 ;  /* 0x0000000403047825 */ /* 0x001fca00078e0204 */
[----:B------:R-:W2:Y:S04]  /*0280*/  LDG.E R18, desc[UR36][R4.64+0x4] ;  /* 0x0000042404127981 */ /* 0x000ea8000c1e1900 */
[----:B-1----:R-:W3:Y:S04]  /*0290*/  LDG.E R19, desc[UR36][R6.64+0x15cc8] ;  /* 0x015cc82406137981 */ /* 0x002ee8000c1e1900 */
[----:B------:R-:W4:Y:S01]  /*02a0*/  LDG.E R2, desc[UR36][R4.64] ;  /* 0x0000002404027981 */ /* 0x000f22000c1e1900 */
[----:B------:R-:W-:Y:S01]  /*02b0*/  BSSY.RECONVERGENT B6, `(.L_x_64) ;  /* 0x0000017000067945 */ /* 0x000fe20003800200 */
[----:B--2---:R-:W-:-:S02]  /*02c0*/  ISETP.GT.AND P1, PT, R18, -0x1, PT ;  /* 0xffffffff1200780c */ /* 0x004fc40003f24270 */
[C---:B---3--:R-:W-:Y:S01]  /*02d0*/  ISETP.GE.AND P0, PT, R18.reuse, R19, PT ;  /* 0x000000131200720c */ /* 0x048fe20003f06270 */
[----:B----4-:R-:W-:-:S12]  /*02e0*/  IMAD.IADD R22, R18, 0x1, -R2 ;  /* 0x0000000112167824 */ /* 0x010fd800078e0a02 */
[----:B------:R-:W-:Y:S05]  /*02f0*/  @!P0 BRA P1, `(.L_x_65) ;  /* 0x0000000000488947 */ /* 0x000fea0000800000 */
        /* <DEDUP_REMOVED lines=8> */
[----:B0-----:R-:W-:Y:S02]  /*0380*/  IMAD.U32 R4, RZ, RZ, UR4 ;  /* 0x00000004ff047e24 */ /* 0x001fe4000f8e00ff */
[----:B------:R-:W-:Y:S01]  /*0390*/  IMAD.U32 R5, RZ, RZ, UR5 ;  /* 0x00000005ff057e24 */ /* 0x000fe2000f8e00ff */
[----:B-1----:R-:W-:Y:S01]  /*03a0*/  MOV R6, UR6 ;  /* 0x0000000600067c02 */ /* 0x002fe20008000f00 */
[----:B------:R-:W-:-:S02]  /*03b0*/  IMAD.U32 R7, RZ, RZ, UR7 ;  /* 0x00000007ff077e24 */ /* 0x000fc4000f8e00ff */
[----:B---3--:R-:W-:Y:S02]  /*03c0*/  IMAD.U32 R10, RZ, RZ, UR8 ;  /* 0x00000008ff0a7e24 */ /* 0x008fe4000f8e00ff */
[----:B------:R-:W-:-:S07]  /*03d0*/  IMAD.U32 R11, RZ, RZ, UR9 ;  /* 0x00000009ff0b7e24 */ /* 0x000fce000f8e00ff */
[----:B------:R-:W-:-:S07]  /*03e0*/  LEPC R20, `(.L_x_66) ;  /* 0x000000001014794e */ /* 0x000fce0000000000 */
[----:B--2---:R-:W-:Y:S05]  /*03f0*/  CALL.ABS.NOINC R14 ;  /* 0x000000000e007343 */ /* 0x004fea0003c00000 */
.L_x_66:
[----:B------:R-:W0:Y:S02]  /*0400*/  LDC.64 R4, c[0x0][0x388] ;  /* 0x0000e200ff047b82 */ /* 0x000e240000000a00 */
[----:B0-----:R0:W5:Y:S02]  /*0410*/  LDG.E R19, desc[UR36][R4.64+0x15cc8] ;  /* 0x015cc82404137981 */ /* 0x001164000c1e1900 */
.L_x_65:
[----:B------:R-:W-:Y:S05]  /*0420*/  BSYNC.RECONVERGENT B6 ;  /* 0x0000000000067941 */ /* 0x000fea0003800200 */
.L_x_64:
[----:B------:R-:W1:Y:S02]  /*0430*/  LDC.64 R16, c[0x0][0x388] ;  /* 0x0000e200ff107b82 */ /* 0x000e640000000a00 */
[----:B-1----:R-:W-:-:S05]  /*0440*/  IMAD.WIDE R16, R18, 0x10, R16 ;  /* 0x0000001012107825 */ /* 0x002fca00078e0210 */
[----:B------:R-:W2:Y:S01]  /*0450*/  LDG.E R27, desc[UR36][R16.64+0xc] ;  /* 0x00000c24101b7981 */ /* 0x000ea2000c1e1900 */
[----:B------:R-:W-:Y:S01]  /*0460*/  BSSY.RECONVERGENT B7, `(.L_x_67) ;  /* 0x0000025000077945 */ /* 0x000fe20003800200 */
[----:B--2---:R-:W-:-:S13]  /*0470*/  ISETP.NE.AND P0, PT, R27, -0x1, PT ;  /* 0xffffffff1b00780c */ /* 0x004fda0003f05270 */
[----:B------:R-:W-:Y:S05]  /*0480*/  @P0 BRA `(.L_x_68) ;  /* 0x0000000000880947 */ /* 0x000fea0003800000 */
[C---:B-----5:R-:W-:Y:S01]  /*0490*/  ISETP.GE.AND P0, PT, R18.reuse, R19, PT ;  /* 0x000000131200720c */ /* 0x060fe20003f06270 */
[----:B------:R-:W-:Y:S01]  /*04a0*/  BSSY.RECONVERGENT B6, `(.L_x_69) ;  /* 0x000001f000067945 */ /* 0x000fe20003800200 */
[----:B------:R-:W-:-:S13]  /*04b0*/  ISETP.GT.AND P1, PT, R18, -0x1, PT ;  /* 0xffffffff1200780c */ /* 0x000fda0003f24270 */
[----:B------:R-:W-:Y:S05]  /*04c0*/  @!P0 BRA P1, `(.L_x_70) ;  /* 0x0000000000708947 */ /* 0x000fea0000800000 */
[----:B------:R-:W-:Y:S01]  /*04d0*/  MOV R0, 0x0 ;  /* 0x0000000000007802 */ /* 0x000fe20000000f00 */
[----:B------:R1:W-:Y:S01]  /*04e0*/  STL.64 [R1+0x10], R18 ;  /* 0x0000101201007387 */ /* 0x0003e20000100a00 */
[----:B------:R-:W0:Y:S01]  /*04f0*/  LDCU.64 UR4, c[0x4][0x80] ;  /* 0x01001000ff0477ac */ /* 0x000e220008000a00 */
[----:B------:R-:W-:Y:S01]  /*0500*/  IADD3 R6, P0, PT, R25, 0x10, RZ ;  /* 0x0000001019067810 */ /* 0x000fe20007f1e0ff */
[----:B------:R1:W2:Y:S04]  /*0510*/  LDC.64 R8, c[0x4][R0] ;  /* 0x0100000000087b82 */ /* 0x0002a80000000a00 */
[----:B------:R-:W-:Y:S02]  /*0520*/  IMAD.X R7, RZ, RZ, R24, P0 ;  /* 0x000000ffff077224 */ /* 0x000fe400000e0618 */
[----:B0-----:R-:W-:Y:S01]  /*0530*/  IMAD.U32 R4, RZ, RZ, UR4 ;  /* 0x00000004ff047e24 */ /* 0x001fe2000f8e00ff */
[----:B-1----:R-:W-:-:S07]  /*0540*/  MOV R5, UR5 ;  /* 0x0000000500057c02 */ /* 0x002fce0008000f00 */
[----:B------:R-:W-:-:S07]  /*0550*/  LEPC R20, `(.L_x_71) ;  /* 0x000000001014794e */ /* 0x000fce0000000000 */
[----:B--2---:R-:W-:Y:S05]  /*0560*/  CALL.ABS.NOINC R8 ;  /* 0x0000000008007343 */ /* 0x004fea0003c00000 */
.L_x_71:
        /* <DEDUP_REMOVED lines=16> */
.L_x_72:
[----:B------:R-:W0:Y:S02]  /*0670*/  LDC.64 R4, c[0x0][0x388] ;  /* 0x0000e200ff047b82 */ /* 0x000e240000000a00 */
[----:B0-----:R1:W5:Y:S02]  /*0680*/  LDG.E R19, desc[UR36][R4.64+0x15cc8] ;  /* 0x015cc82404137981 */ /* 0x001364000c1e1900 */
.L_x_70:
[----:B------:R-:W-:Y:S05]  /*0690*/  BSYNC.RECONVERGENT B6 ;  /* 0x0000000000067941 */ /* 0x000fea0003800200 */
.L_x_69:
[----:B------:R2:W5:Y:S02]  /*06a0*/  LDG.E R27, desc[UR36][R16.64+0x8] ;  /* 0x00000824101b7981 */ /* 0x000564000c1e1900 */
.L_x_68:
[----:B------:R-:W-:Y:S05]  /*06b0*/  BSYNC.RECONVERGENT B7 ;  /* 0x0000000000077941 */ /* 0x000fea0003800200 */
.L_x_67:
[----:B-----5:R-:W-:Y:S01]  /*06c0*/  ISETP.GE.AND P0, PT, R2, R19, PT ;  /* 0x000000130200720c */ /* 0x020fe20003f06270 */
[----:B--2---:R-:W-:Y:S01]  /*06d0*/  IMAD.IADD R16, R18, 0x1, -R2 ;  /* 0x0000000112107824 */ /* 0x004fe200078e0a02 */
[----:B------:R-:W-:Y:S01]  /*06e0*/  ISETP.GT.AND P1, PT, R2, -0x1, PT ;  /* 0xffffffff0200780c */ /* 0x000fe20003f24270 */
[----:B------:R-:W-:Y:S03]  /*06f0*/  BSSY.RECONVERGENT B6, `(.L_x_73) ;  /* 0x000001e000067945 */ /* 0x000fe60003800200 */
[----:B------:R-:W-:-:S09]  /*0700*/  SHF.L.U32 R16, R16, 0x4, RZ ;  /* 0x0000000410107819 */ /* 0x000fd200000006ff */
[----:B------:R-:W-:Y:S05]  /*0710*/  @!P0 BRA P1, `(.L_x_74) ;  /* 0x00000000006c8947 */ /* 0x000fea0000800000 */
[----:B------:R-:W-:Y:S01]  /*0720*/  IMAD.MOV.U32 R3, RZ, RZ, R19 ;  /* 0x000000ffff037224 */ /* 0x000fe200078e0013 */
[----:B------:R-:W-:Y:S01]  /*0730*/  MOV R0, 0x0 ;  /* 0x0000000000007802 */ /* 0x000fe20000000f00 */
[----:B------:R-:W0:Y:S01]  /*0740*/  LDCU.64 UR4, c[0x4][0x80] ;  /* 0x01001000ff0477ac */ /* 0x000e220008000a00 */
[----:B------:R-:W-:Y:S02]  /*0750*/  IADD3 R6, P0, PT, R25, 0x10, RZ ;  /* 0x0000001019067810 */ /* 0x000fe40007f1e0ff */
[----:B------:R2:W-:Y:S01]  /*0760*/  STL.64 [R1+0x10], R2 ;  /* 0x0000100201007387 */ /* 0x0005e20000100a00 */
[----:B------:R2:W3:Y:S01]  /*0770*/  LDC.64 R8, c[0x4][R0] ;  /* 0x0100000000087b82 */ /* 0x0004e20000000a00 */
[----:B------:R-:W-:Y:S01]  /*0780*/  IADD3.X R7, PT, PT, RZ, R24, RZ, P0, !PT ;  /* 0x00000018ff077210 */ /* 0x000fe200007fe4ff */
[----:B01----:R-:W-:Y:S02]  /*0790*/  IMAD.U32 R4, RZ, RZ, UR4 ;  /* 0x00000004ff047e24 */ /* 0x003fe4000f8e00ff */
[----:B--2---:R-:W-:-:S07]  /*07a0*/  IMAD.U32 R5, RZ, RZ, UR5 ;  /* 0x00000005ff057e24 */ /* 0x004fce000f8e00ff */
[----:B------:R-:W-:-:S07]  /*07b0*/  LEPC R20, `(.L_x_75) ;  /* 0x000000001014794e */ /* 0x000fce0000000000 */
[----:B---3--:R-:W-:Y:S05]  /*07c0*/  CALL.ABS.NOINC R8 ;  /* 0x0000000008007343 */ /* 0x008fea0003c00000 */
.L_x_75:
[----:B------:R-:W-:Y:S01]  /*07d0*/  MOV R14, 0x8 ;  /* 0x00000008000e7802 */ /* 0x000fe20000000f00 */
[----:B------:R-:W0:Y:S01]  /*07e0*/  LDCU.64 UR4, c[0x4][0x88] ;  /* 0x01001100ff0477ac */ /* 0x000e220008000a00 */
[----:B------:R-:W-:Y:S02]  /*07f0*/  HFMA2 R12, -RZ, RZ, 0, 5.9604644775390625e-08 ;  /* 0x00000001ff0c7431 */ /* 0x000fe400000001ff */
[----:B------:R-:W-:Y:S01]  /*0800*/  IMAD.MOV.U32 R8, RZ, RZ, 0xd6 ;  /* 0x000000d6ff087424 */ /* 0x000fe200078e00ff */
[----:B------:R-:W1:Y:S01]  /*0810*/  LDCU.64 UR6, c[0x4][0x60] ;  /* 0x01000c00ff0677ac */ /* 0x000e620008000a00 */
[----:B------:R-:W2:Y:S01]  /*0820*/  LDC.64 R14, c[0x4][R14] ;  /* 0x010000000e0e7b82 */ /* 0x000ea20000000a00 */
[----:B------:R-:W-:Y:S01]  /*0830*/  IMAD.MOV.U32 R13, RZ, RZ, RZ ;  /* 0x000000ffff0d7224 */ /* 0x000fe200078e00ff */
[----:B------:R-:W3:Y:S01]  /*0840*/  LDCU.64 UR8, c[0x4][0x10] ;  /* 0x01000200ff0877ac */ /* 0x000ee20008000a00 */
[----:B0-----:R-:W-:Y:S02]  /*0850*/  IMAD.U32 R4, RZ, RZ, UR4 ;  /* 0x00000004ff047e24 */ /* 0x001fe4000f8e00ff */
[----:B------:R-:W-:-:S02]  /*0860*/  IMAD.U32 R5, RZ, RZ, UR5 ;  /* 0x00000005ff057e24 */ /* 0x000fc4000f8e00ff */
[----:B-1----:R-:W-:Y:S01]  /*0870*/  IMAD.U32 R6, RZ, RZ, UR6 ;  /* 0x00000006ff067e24 */ /* 0x002fe2000f8e00ff */
[----:B------:R-:W-:Y:S01]  /*0880*/  MOV R7, UR7 ;  /* 0x0000000700077c02 */ /* 0x000fe20008000f00 */
[----:B---3--:R-:W-:Y:S02]  /*0890*/  IMAD.U32 R10, RZ, RZ, UR8 ;  /* 0x00000008ff0a7e24 */ /* 0x008fe4000f8e00ff */
[----:B------:R-:W-:-:S07]  /*08a0*/  IMAD.U32 R11, RZ, RZ, UR9 ;  /* 0x00000009ff0b7e24 */ /* 0x000fce000f8e00ff */
[----:B------:R-:W-:-:S07]  /*08b0*/  LEPC R20, `(.L_x_74) ;  /* 0x000000001014794e */ /* 0x000fce0000000000 */
[----:B--2---:R-:W-:Y:S05]  /*08c0*/  CALL.ABS.NOINC R14 ;  /* 0x000000000e007343 */ /* 0x004fea0003c00000 */
.L_x_74:
[----:B------:R-:W-:Y:S05]  /*08d0*/  BSYNC.RECONVERGENT B6 ;  /* 0x0000000000067941 */ /* 0x000fea0003800200 */
.L_x_73:
[----:B------:R-:W2:Y:S02]  /*08e0*/  LDC.64 R30, c[0x0][0x388] ;  /* 0x0000e200ff1e7b82 */ /* 0x000ea40000000a00 */
[----:B--2---:R-:W-:-:S06]  /*08f0*/  IMAD.WIDE R30, R2, 0x10, R30 ;  /* 0x00000010021e7825 */ /* 0x004fcc00078e021e */
[----:B------:R-:W2:Y:S01]  /*0900*/  LDG.E R30, desc[UR36][R30.64+0x8] ;  /* 0x000008241e1e7981 */ /* 0x000ea2000c1e1900 */
[----:B01----:R-:W-:Y:S01]  /*0910*/  VIADD R4, R16, 0x10 ;  /* 0x0000001010047836 */ /* 0x003fe20000000000 */
[----:B------:R-:W-:Y:S04]  /*0920*/  BSSY.RECONVERGENT B6, `(.L_x_76) ;  /* 0x0000018000067945 */ /* 0x000fe80003800200 */
[----:B------:R-:W-:Y:S01]  /*0930*/  SHF.R.S32.HI R5, RZ, 0x1f, R4 ;  /* 0x0000001fff057819 */ /* 0x000fe20000011404 */
[----:B--2---:R-:W-:-:S05]  /*0940*/  IMAD.IADD R27, R27, 0x1, -R30 ;  /* 0x000000011b1b7824 */ /* 0x004fca00078e0a1e */
[----:B------:R-:W-:-:S05]  /*0950*/  IADD3 R17, PT, PT, R27, 0x1, RZ ;  /* 0x000000011b117810 */ /* 0x000fca0007ffe0ff */
[----:B------:R-:W-:-:S03]  /*0960*/  IMAD.WIDE R4, R17, 0x4, R4 ;  /* 0x0000000411047825 */ /* 0x000fc600078e0204 */
[----:B------:R-:W-:-:S04]  /*0970*/  ISETP.GE.U32.AND P0, PT, R4, 0xbfe1, PT ;  /* 0x0000bfe10400780c */ /* 0x000fc80003f06070 */
[----:B------:R-:W-:-:S13]  /*0980*/  ISETP.GE.U32.AND.EX P0, PT, R5, RZ, PT, P0 ;  /* 0x000000ff0500720c */ /* 0x000fda0003f06100 */
[----:B------:R-:W-:Y:S05]  /*0990*/  @!P0 BRA `(.L_x_77) ;  /* 0x0000000000408947 */ /* 0x000fea0003800000 */
        /* <DEDUP_REMOVED lines=16> */
.L_x_77:
[----:B------:R-:W-:Y:S05]  /*0aa0*/  BSYNC.RECONVERGENT B6 ;  /* 0x0000000000067941 */ /* 0x000fea0003800200 */
.L_x_76:
[----:B------:R-:W0:Y:S01]  /*0ab0*/  S2R R6, SR_CgaCtaId ;  /* 0x0000000000067919 */ /* 0x000e220000008800 */
[----:B------:R-:W-:Y:S01]  /*0ac0*/  MOV R0, 0x400 ;  /* 0x0000040000007802 */ /* 0x000fe20000000f00 */
[----:B------:R-:W-:Y:S01]  /*0ad0*/  BSSY.RECONVERGENT B0, `(.L_x_78) ;  /* 0x0000026000007945 */ /* 0x000fe20003800200 */
[----:B------:R-:W-:Y:S01]  /*0ae0*/  SHF.R.S32.HI R7, RZ, 0x1f, R16 ;  /* 0x0000001fff077819 */ /* 0x000fe20000011410 */
[----:B------:R-:W1:Y:S01]  /*0af0*/  S2R R8, SR_SWINHI ;  /* 0x0000000000087919 */ /* 0x000e620000002f00 */
[----:B------:R-:W-:Y:S01]  /*0b00*/  MOV R9, R18 ;  /* 0x0000001200097202 */ /* 0x000fe20000000f00 */
[----:B------:R-:W-:-:S05]  /*0b10*/  VIADD R3, R0, 0x10 ;  /* 0x0000001000037836 */ /* 0x000fca0000000000 */
[----:B0-----:R-:W-:-:S04]  /*0b20*/  LEA R3, R6, R3, 0x18 ;  /* 0x0000000306037211 */ /* 0x001fc800078ec0ff */
[----:B------:R-:W-:Y:S02]  /*0b30*/  MOV R4, R3 ;  /* 0x0000000300047202 */ /* 0x000fe40000000f00 */
[----:B-1----:R-:W-:Y:S01]  /*0b40*/  MOV R5, R8 ;  /* 0x0000000800057202 */ /* 0x002fe20000000f00 */
[----:B------:R-:W-:Y:S01]  /*0b50*/  IMAD.MOV.U32 R8, RZ, RZ, R2 ;  /* 0x000000ffff087224 */ /* 0x000fe200078e0002 */
[----:B------:R-:W-:Y:S02]  /*0b60*/  LEA R3, R6, R0, 0x18 ;  /* 0x0000000006037211 */ /* 0x000fe400078ec0ff */
[----:B------:R-:W-:-:S03]  /*0b70*/  IADD3 R4, P0, P1, R4, 0x10, R16 ;  /* 0x0000001004047810 */ /* 0x000fc6000791e010 */
[----:B------:R0:W-:Y:S01]  /*0b80*/  STS.64 [R3], R8 ;  /* 0x0000000803007388 */ /* 0x0001e20000000a00 */
[----:B------:R-:W-:Y:S02]  /*0b90*/  IADD3.X R5, PT, PT, R5, RZ, R7, P0, P1 ;  /* 0x000000ff05057210 */ /* 0x000fe400007e2407 */
[----:B------:R-:W-:-:S03]  /*0ba0*/  ISETP.GE.AND P0, PT, R22, 0x1, PT ;  /* 0x000000011600780c */ /* 0x000fc60003f06270 */
[----:B------:R0:W-:Y:S10]  /*0bb0*/  STS.64 [R3+0x8], R4 ;  /* 0x0000080403007388 */ /* 0x0001f40000000a00 */
[----:B------:R-:W-:Y:S05]  /*0bc0*/  @!P0 BRA `(.L_x_79) ;  /* 0x0000000000588947 */ /* 0x000fea0003800000 */
[----:B0-----:R-:W0:Y:S01]  /*0bd0*/  LDC.64 R8, c[0x0][0x388] ;  /* 0x0000e200ff087b82 */ /* 0x001e220000000a00 */
[----:B------:R-:W-:-:S07]  /*0be0*/  IMAD.MOV.U32 R3, RZ, RZ, RZ ;  /* 0x000000ffff037224 */ /* 0x000fce00078e00ff */
.L_x_82:
[--C-:B------:R-:W-:Y:S01]  /*0bf0*/  IMAD.IADD R13, R28, 0x1, R3.reuse ;  /* 0x000000011c0d7824 */ /* 0x100fe200078e0203 */
[----:B------:R-:W-:Y:S01]  /*0c00*/  BSSY.RECONVERGENT B1, `(.L_x_80) ;  /* 0x0000011000017945 */ /* 0x000fe20003800200 */
[----:B------:R-:W-:-:S03]  /*0c10*/  IMAD.IADD R3, R23, 0x1, R3 ;  /* 0x0000000117037824 */ /* 0x000fc600078e0203 */
[-C--:B------:R-:W-:Y:S02]  /*0c20*/  ISETP.GT.U32.AND P0, PT, R13, R22.reuse, PT ;  /* 0x000000160d00720c */ /* 0x080fe40003f04070 */
[----:B------:R-:W-:-:S11]  /*0c30*/  ISETP.GE.AND P1, PT, R3, R22, PT ;  /* 0x000000160300720c */ /* 0x000fd60003f26270 */
[----:B-1----:R-:W-:Y:S05]  /*0c40*/  @P0 BRA `(.L_x_81) ;  /* 0x0000000000300947 */ /* 0x002fea0003800000 */
[----:B------:R-:W-:-:S05]  /*0c50*/  IADD3 R11, PT, PT, R2, R13, RZ ;  /* 0x0000000d020b7210 */ /* 0x000fca0007ffe0ff */
[----:B0-----:R-:W-:-:S05]  /*0c60*/  IMAD.WIDE.U32 R10, R11, 0x10, R8 ;  /* 0x000000100b0a7825 */ /* 0x001fca00078e0008 */
[----:B------:R-:W2:Y:S04]  /*0c70*/  LDG.E R4, desc[UR36][R10.64] ;  /* 0x000000240a047981 */ /* 0x000ea8000c1e1900 */
[----:B------:R-:W2:Y:S04]  /*0c80*/  LDG.E R5, desc[UR36][R10.64+0x4] ;  /* 0x000004240a057981 */ /* 0x000ea8000c1e1900 */
[----:B------:R-:W2:Y:S04]  /*0c90*/  LDG.E R6, desc[UR36][R10.64+0x8] ;  /* 0x000008240a067981 */ /* 0x000ea8000c1e1900 */
[----:B------:R-:W2:Y:S01]  /*0ca0*/  LDG.E R7, desc[UR36][R10.64+0xc] ;  /* 0x00000c240a077981 */ /* 0x000ea2000c1e1900 */
[----:B------:R-:W0:Y:S01]  /*0cb0*/  S2UR UR5, SR_CgaCtaId ;  /* 0x00000000000579c3 */ /* 0x000e220000008800 */
[----:B------:R-:W-:-:S02]  /*0cc0*/  UMOV UR4, 0x400 ;  /* 0x0000040000047882 */ /* 0x000fc40000000000 */
[----:B------:R-:W-:-:S04]  /*0cd0*/  UIADD3 UR4, UPT, UPT, UR4, 0x10, URZ ;  /* 0x0000001004047890 */ /* 0x000fc8000fffe0ff */
[----:B0-----:R-:W-:-:S06]  /*0ce0*/  ULEA UR4, UR5, UR4, 0x18 ;  /* 0x0000000405047291 */ /* 0x001fcc000f8ec0ff */
[----:B------:R-:W-:-:S05]  /*0cf0*/  LEA R0, R13, UR4, 0x4 ;  /* 0x000000040d007c11 */ /* 0x000fca000f8e20ff */
[----:B--2---:R1:W-:Y:S02]  /*0d00*/  STS.128 [R0], R4 ;  /* 0x0000000400007388 */ /* 0x0043e40000000c00 */
.L_x_81:
[----:B------:R-:W-:Y:S05]  /*0d10*/  BSYNC.RECONVERGENT B1 ;  /* 0x0000000000017941 */ /* 0x000fea0003800200 */
.L_x_80:
[----:B------:R-:W-:Y:S05]  /*0d20*/  @!P1 BRA `(.L_x_82) ;  /* 0xfffffffc00b09947 */ /* 0x000fea000383ffff */
.L_x_79:
[----:B------:R-:W-:Y:S05]  /*0d30*/  BSYNC.RECONVERGENT B0 ;  /* 0x0000000000007941 */ /* 0x000fea0003800200 */
.L_x_78:
[----:B------:R-:W-:-:S13]  /*0d40*/  ISETP.GE.AND P0, PT, R27, RZ, PT ;  /* 0x000000ff1b00720c */ /* 0x000fda0003f06270 */
[----:B------:R-:W-:Y:S05]  /*0d50*/  @!P0 BRA `(.L_x_83) ;  /* 0x0000000000508947 */ /* 0x000fea0003800000 */
[----:B------:R-:W2:Y:S01]  /*0d60*/  S2UR UR5, SR_CgaCtaId ;  /* 0x00000000000579c3 */ /* 0x000ea20000008800 */
[----:B------:R-:W-:Y:S01]  /*0d70*/  UMOV UR4, 0x400 ;  /* 0x0000040000047882 */ /* 0x000fe20000000000 */
[----:B-1----:R-:W-:Y:S01]  /*0d80*/  IMAD.MOV.U32 R0, RZ, RZ, RZ ;  /* 0x000000ffff007224 */ /* 0x002fe200078e00ff */
[----:B------:R-:W-:-:S05]  /*0d90*/  UIADD3 UR4, UPT, UPT, UR4, 0x10, URZ ;  /* 0x0000001004047890 */ /* 0x000fca000fffe0ff */
[----:B0-----:R-:W0:Y:S01]  /*0da0*/  LDC.64 R4, c[0x0][0x388] ;  /* 0x0000e200ff047b82 */ /* 0x001e220000000a00 */
[----:B--2---:R-:W-:-:S06]  /*0db0*/  ULEA UR4, UR5, UR4, 0x18 ;  /* 0x0000000405047291 */ /* 0x004fcc000f8ec0ff */
[----:B------:R-:W-:-:S07]  /*0dc0*/  VIADD R16, R16, UR4 ;  /* 0x0000000410107c36 */ /* 0x000fce0008000000 */
.L_x_86:
[----:B-1----:R-:W-:Y:S01]  /*0dd0*/  IMAD.IADD R3, R28, 0x1, R0 ;  /* 0x000000011c037824 */ /* 0x002fe200078e0200 */
[----:B------:R-:W-:Y:S01]  /*0de0*/  IADD3 R0, PT, PT, R23, R0, RZ ;  /* 0x0000000017007210 */ /* 0x000fe20007ffe0ff */
[----:B------:R-:W-:Y:S03]  /*0df0*/  BSSY.RECONVERGENT B0, `(.L_x_84) ;  /* 0x0000009000007945 */ /* 0x000fe60003800200 */
[----:B------:R-:W-:Y:S02]  /*0e00*/  ISETP.GT.U32.AND P0, PT, R3, R17, PT ;  /* 0x000000110300720c */ /* 0x000fe40003f04070 */
[----:B------:R-:W-:-:S11]  /*0e10*/  ISETP.GT.AND P1, PT, R0, R27, PT ;  /* 0x0000001b0000720c */ /* 0x000fd60003f24270 */
[----:B------:R-:W-:Y:S05]  /*0e20*/  @P0 BRA `(.L_x_85) ;  /* 0x0000000000140947 */ /* 0x000fea0003800000 */
[----:B------:R-:W-:-:S04]  /*0e30*/  IMAD.IADD R7, R30, 0x1, R3 ;  /* 0x000000011e077824 */ /* 0x000fc800078e0203 */
[----:B0-----:R-:W-:-:S06]  /*0e40*/  IMAD.WIDE.U32 R6, R7, 0x4, R4 ;  /* 0x0000000407067825 */ /* 0x001fcc00078e0004 */
[----:B------:R-:W2:Y:S01]  /*0e50*/  LDG.E R6, desc[UR36][R6.64+0xcf00] ;  /* 0x00cf002406067981 */ /* 0x000ea2000c1e1900 */
[----:B------:R-:W-:-:S05]  /*0e60*/  IMAD R3, R3, 0x4, R16 ;  /* 0x0000000403037824 */ /* 0x000fca00078e0210 */
[----:B--2---:R1:W-:Y:S02]  /*0e70*/  STS [R3+0x10], R6 ;  /* 0x0000100603007388 */ /* 0x0043e40000000800 */
.L_x_85:
[----:B------:R-:W-:Y:S05]  /*0e80*/  BSYNC.RECONVERGENT B0 ;  /* 0x0000000000007941 */ /* 0x000fea0003800200 */
.L_x_84:
[----:B------:R-:W-:Y:S05]  /*0e90*/  @!P1 BRA `(.L_x_86) ;  /* 0xfffffffc00cc9947 */ /* 0x000fea000383ffff */
.L_x_83:
[----:B------:R-:W-:Y:S05]  /*0ea0*/  WARPSYNC.ALL ;  /* 0x0000000000007948 */ /* 0x000fea0003800000 */
[----:B------:R-:W2:Y:S01]  /*0eb0*/  LDCU.64 UR4, c[0x0][0x3a8] ;  /* 0x00007500ff0477ac */ /* 0x000ea20008000a00 */
[----:B-1----:R-:W-:Y:S01]  /*0ec0*/  SHF.R.S32.HI R0, RZ, 0x1f, R26 ;  /* 0x0000001fff007819 */ /* 0x002fe2000001141a */
[----:B------:R-:W-:Y:S01]  /*0ed0*/  BAR.SYNC.DEFER_BLOCKING 0x0 ;  /* 0x0000000000007b1d */ /* 0x000fe20000010000 */
[----:B--2---:R-:W-:-:S04]  /*0ee0*/  ISETP.GE.U32.AND P0, PT, R26, UR4, PT ;  /* 0x000000041a007c0c */ /* 0x004fc8000bf06070 */
[----:B------:R-:W-:-:S13]  /*0ef0*/  ISETP.GE.U32.AND.EX P0, PT, R0, UR5, PT, P0 ;  /* 0x0000000500007c0c */ /* 0x000fda000bf06100 */
[----:B------:R-:W-:Y:S05]  /*0f00*/  @P0 EXIT ;  /* 0x000000000000094d */ /* 0x000fea0003800000 */
[----:B------:R-:W1:Y:S01]  /*0f10*/  LDC.64 R16, c[0x0][0x3a0] ;  /* 0x0000e800ff107b82 */ /* 0x000e620000000a00 */
[----:B0-----:R-:W-:-:S07]  /*0f20*/  IMAD R3, R0, 0x18, RZ ;  /* 0x0000001800037824 */ /* 0x001fce00078e02ff */
[----:B------:R-:W0:Y:S01]  /*0f30*/  LDC.64 R4, c[0x0][0x3d0] ;  /* 0x0000f400ff047b82 */ /* 0x000e220000000a00 */
[----:B-1----:R-:W-:-:S04]  /*0f40*/  IMAD.WIDE.U32 R16, R26, 0x18, R16 ;  /* 0x000000181a107825 */ /* 0x002fc800078e0010 */
[----:B------:R-:W-:Y:S01]  /*0f50*/  IMAD.IADD R17, R17, 0x1, R3 ;  /* 0x0000000111117824 */ /* 0x000fe200078e0203 */
[----:B------:R-:W-:-:S04]  /*0f60*/  SHF.L.U32 R3, R26, 0x1, RZ ;  /* 0x000000011a037819 */ /* 0x000fc800000006ff */
[----:B------:R-:W2:Y:S01]  /*0f70*/  LDG.E R0, desc[UR36][R16.64+0x8] ;  /* 0x0000082410007981 */ /* 0x000ea2000c1e1900 */
[----:B0-----:R-:W-:-:S05]  /*0f80*/  IMAD.WIDE R4, R3, 0x4, R4 ;  /* 0x0000000403047825 */ /* 0x001fca00078e0204 */
[----:B------:R-:W3:Y:S01]  /*0f90*/  LDG.E R30, desc[UR36][R4.64] ;  /* 0x00000024041e7981 */ /* 0x000ee2000c1e1900 */
[----:B------:R-:W-:Y:S01]  /*0fa0*/  BSSY.RECONVERGENT B7, `(.L_x_87) ;  /* 0x00000af000077945 */ /* 0x000fe20003800200 */
[----:B--2---:R-:W-:Y:S01]  /*0fb0*/  ISETP.NE.AND P0, PT, R0, RZ, PT ;  /* 0x000000ff0000720c */ /* 0x004fe20003f05270 */
[----:B---3--:R-:W-:-:S12]  /*0fc0*/  IMAD.MOV.U32 R31, RZ, RZ, R30 ;  /* 0x000000ffff1f7224 */ /* 0x008fd800078e001e */
[----:B------:R-:W-:Y:S05]  /*0fd0*/  @!P0 BRA `(.L_x_88) ;  /* 0x0000000800ac8947 */ /* 0x000fea0003800000 */
[----:B------:R-:W-:Y:S02]  /*0fe0*/  IMAD.MOV.U32 R27, RZ, RZ, RZ ;  /* 0x000000ffff1b7224 */ /* 0x000fe400078e00ff */
[----:B------:R-:W-:-:S07]  /*0ff0*/  IMAD.MOV.U32 R31, RZ, RZ, R30 ;  /* 0x000000ffff1f7224 */ /* 0x000fce00078e001e */
.L_x_104:
[----:B--23--:R-:W2:Y:S01]  /*1000*/  LDG.E.64 R4, desc[UR36][R16.64] ;  /* 0x0000002410047981 */ /* 0x00cea2000c1e1b00 */
[----:B------:R-:W2:Y:S01]  /*1010*/  LDCU.64 UR4, c[0x0][0x3b8] ;  /* 0x00007700ff0477ac */ /* 0x000ea20008000a00 */
[----:B------:R-:W-:Y:S01]  /*1020*/  BSSY.RECONVERGENT B6, `(.L_x_89) ;  /* 0x0000016000067945 */ /* 0x000fe20003800200 */
[----:B------:R-:W-:Y:S02]  /*1030*/  MOV R19, R31 ;  /* 0x0000001f00137202 */ /* 0x000fe40000000f00 */
[----:B--2---:R-:W-:-:S04]  /*1040*/  ISETP.GE.U32.AND P0, PT, R4, UR4, PT ;  /* 0x0000000404007c0c */ /* 0x004fc8000bf06070 */
[----:B------:R-:W-:-:S13]  /*1050*/  ISETP.GE.U32.AND.EX P0, PT, R5, UR5, PT, P0 ;  /* 0x0000000505007c0c */ /* 0x000fda000bf06100 */
[----:B0---4-:R-:W-:Y:S05]  /*1060*/  @P0 BRA `(.L_x_90) ;  /* 0x0000000000440947 */ /* 0x011fea0003800000 */
        /* <DEDUP_REMOVED lines=16> */
.L_x_91:
[----:B------:R0:W5:Y:S02]  /*1170*/  LDG.E.64 R4, desc[UR36][R16.64] ;  /* 0x0000002410047981 */ /* 0x000164000c1e1b00 */
.L_x_90:
[----:B------:R-:W-:Y:S05]  /*1180*/  BSYNC.RECONVERGENT B6 ;  /* 0x0000000000067941 */ /* 0x000fea0003800200 */
.L_x_89:
[----:B------:R-:W1:Y:S08]  /*1190*/  LDC.64 R8, c[0x0][0x3b8] ;  /* 0x0000ee00ff087b82 */ /* 0x000e700000000a00 */
[----:B------:R-:W2:Y:S01]  /*11a0*/  LDC.64 R6, c[0x0][0x3b0] ;  /* 0x0000ec00ff067b82 */ /* 0x000ea20000000a00 */
[----:B-1---5:R-:W-:-:S04]  /*11b0*/  IADD3 R23, P0, PT, R4, -R8, RZ ;  /* 0x8000000804177210 */ /* 0x022fc80007f1e0ff */
[----:B--2---:R-:W-:-:S04]  /*11c0*/  IADD3 R22, P1, PT, R23, R6, RZ ;  /* 0x0000000617167210 */ /* 0x004fc80007f3e0ff */
[----:B------:R-:W-:-:S03]  /*11d0*/  IADD3.X R23, PT, PT, R7, R5, ~R9, P1, P0 ;  /* 0x0000000507177210 */ /* 0x000fc60000fe0c09 */
[----:B------:R-:W-:-:S06]  /*11e0*/  IMAD.WIDE.U32 R22, R27, 0x4, R22 ;  /* 0x000000041b167825 */ /* 0x000fcc00078e0016 */
[----:B------:R-:W2:Y:S01]  /*11f0*/  LDG.E R22, desc[UR36][R22.64] ;  /* 0x0000002416167981 */ /* 0x000ea2000c1e1900 */
[----:B------:R-:W1:Y:S01]  /*1200*/  S2UR UR5, SR_CgaCtaId ;  /* 0x00000000000579c3 */ /* 0x000e620000008800 */
[----:B------:R-:W-:Y:S01]  /*1210*/  UMOV UR4, 0x400 ;  /* 0x0000040000047882 */ /* 0x000fe20000000000 */
[----:B------:R-:W-:Y:S01]  /*1220*/  BSSY.RECONVERGENT B6, `(.L_x_92) ;  /* 0x000002a000067945 */ /* 0x000fe20003800200 */
[----:B------:R-:W-:Y:S02]  /*1230*/  IMAD.U32 R3, RZ, RZ, UR4 ;  /* 0x00000004ff037e24 */ /* 0x000fe4000f8e00ff */
[----:B-1----:R-:W-:-:S05]  /*1240*/  IMAD.U32 R4, RZ, RZ, UR5 ;  /* 0x00000005ff047e24 */ /* 0x002fca000f8e00ff */
[----:B------:R-:W-:-:S06]  /*1250*/  LEA R10, R4, R3, 0x18 ;  /* 0x00000003040a7211 */ /* 0x000fcc00078ec0ff */
[----:B------:R-:W2:Y:S02]  /*1260*/  LDS.64 R10, [R10] ;  /* 0x000000000a0a7984 */ /* 0x000ea40000000a00 */
[----:B--2---:R-:W-:Y:S02]  /*1270*/  ISETP.GT.AND P0, PT, R10, R22, PT ;  /* 0x000000160a00720c */ /* 0x004fe40003f04270 */
[----:B------:R-:W-:-:S13]  /*1280*/  ISETP.LE.AND P1, PT, R22, R11, PT ;  /* 0x0000000b1600720c */ /* 0x000fda0003f23270 */
[----:B------:R-:W-:Y:S05]  /*1290*/  @!P0 BRA P1, `(.L_x_93) ;  /* 0x0000000000888947 */ /* 0x000fea0000800000 */
[----:B------:R-:W-:Y:S01]  /*12a0*/  MOV R8, 0x0 ;  /* 0x0000000000087802 */ /* 0x000fe20000000f00 */
[----:B------:R1:W-:Y:S01]  /*12b0*/  STL [R1+0x8], R10 ;  /* 0x0000080a01007387 */ /* 0x0003e20000100800 */
[----:B------:R-:W-:Y:S01]  /*12c0*/  MOV R23, R11 ;  /* 0x0000000b00177202 */ /* 0x000fe20000000f00 */
[----:B------:R-:W2:Y:S01]  /*12d0*/  LDCU.64 UR4, c[0x4][0x98] ;  /* 0x01001300ff0477ac */ /* 0x000ea20008000a00 */
[----:B------:R-:W-:Y:S01]  /*12e0*/  IMAD.MOV.U32 R6, RZ, RZ, R25 ;  /* 0x000000ffff067224 */ /* 0x000fe200078e0019 */
[----:B------:R-:W-:Y:S01]  /*12f0*/  MOV R7, R24 ;  /* 0x0000001800077202 */ /* 0x000fe20000000f00 */
[----:B------:R-:W3:Y:S01]  /*1300*/  LDC.64 R8, c[0x4][R8] ;  /* 0x0100000008087b82 */ /* 0x000ee20000000a00 */
[----:B------:R1:W-:Y:S01]  /*1310*/  STL.64 [R1], R22 ;  /* 0x0000001601007387 */ /* 0x0003e20000100a00 */
[----:B--2---:R-:W-:Y:S02]  /*1320*/  IMAD.U32 R4, RZ, RZ, UR4 ;  /* 0x00000004ff047e24 */ /* 0x004fe4000f8e00ff */
[----:B-1----:R-:W-:-:S07]  /*1330*/  IMAD.U32 R5, RZ, RZ, UR5 ;  /* 0x00000005ff057e24 */ /* 0x002fce000f8e00ff */
[----:B------:R-:W-:-:S07]  /*1340*/  LEPC R20, `(.L_x_94) ;  /* 0x000000001014794e */ /* 0x000fce0000000000 */
[----:B0--3--:R-:W-:Y:S05]  /*1350*/  CALL.ABS.NOINC R8 ;  /* 0x0000000008007343 */ /* 0x009fea0003c00000 */
.L_x_94:
        /* <DEDUP_REMOVED lines=16> */
.L_x_95:
[----:B------:R-:W0:Y:S01]  /*1460*/  S2UR UR5, SR_CgaCtaId ;  /* 0x00000000000579c3 */ /* 0x000e220000008800 */
[----:B------:R-:W-:Y:S02]  /*1470*/  UMOV UR4, 0x400 ;  /* 0x0000040000047882 */ /* 0x000fe40000000000 */
[----:B------:R-:W-:Y:S02]  /*1480*/  IMAD.U32 R3, RZ, RZ, UR4 ;  /* 0x00000004ff037e24 */ /* 0x000fe4000f8e00ff */
[----:B0-----:R-:W-:-:S05]  /*1490*/  IMAD.U32 R4, RZ, RZ, UR5 ;  /* 0x00000005ff047e24 */ /* 0x001fca000f8e00ff */
[----:B------:R-:W-:-:S06]  /*14a0*/  LEA R10, R4, R3, 0x18 ;  /* 0x00000003040a7211 */ /* 0x000fcc00078ec0ff */
[----:B------:R-:W1:Y:S02]  /*14b0*/  LDS.64 R10, [R10] ;  /* 0x000000000a0a7984 */ /* 0x000e640000000a00 */
.L_x_93:
[----:B------:R-:W-:Y:S05]  /*14c0*/  BSYNC.RECONVERGENT B6 ;  /* 0x0000000000067941 */ /* 0x000fea0003800200 */
.L_x_92:
[----:B------:R-:W-:Y:S01]  /*14d0*/  IADD3 R5, PT, PT, R3, 0x10, RZ ;  /* 0x0000001003057810 */ /* 0x000fe20007ffe0ff */
[C---:B-1----:R-:W-:Y:S01]  /*14e0*/  IMAD.IADD R0, R22.reuse, 0x1, -R10 ;  /* 0x0000000116007824 */ /* 0x042fe200078e0a0a */
[----:B------:R-:W-:Y:S01]  /*14f0*/  ISETP.LE.AND P1, PT, R22, R11, PT ;  /* 0x0000000b1600720c */ /* 0x000fe20003f23270 */
[----:B------:R-:W-:Y:S01]  /*1500*/  BSSY.RECONVERGENT B6, `(.L_x_96) ;  /* 0x000001c000067945 */ /* 0x000fe20003800200 */
[----:B------:R-:W-:Y:S02]  /*1510*/  LEA R5, R4, R5, 0x18 ;  /* 0x0000000504057211 */ /* 0x000fe400078ec0ff */
[----:B------:R-:W-:-:S03]  /*1520*/  ISETP.GE.AND P0, PT, R22, R10, PT ;  /* 0x0000000a1600720c */ /* 0x000fc60003f06270 */
[----:B------:R-:W-:-:S05]  /*1530*/  IMAD R0, R0, 0x10, R5 ;  /* 0x0000001000007824 */ /* 0x000fca00078e0205 */
[----:B------:R1:W2:Y:S05]  /*1540*/  LDS R23, [R0+0x8] ;  /* 0x0000080000177984 */ /* 0x0002aa0000000800 */
[----:B------:R-:W-:Y:S05]  /*1550*/  @P0 BRA P1, `(.L_x_97) ;  /* 0x0000000000580947 */ /* 0x000fea0000800000 */
[----:B------:R-:W-:Y:S01]  /*1560*/  MOV R14, 0x8 ;  /* 0x00000008000e7802 */ /* 0x000fe20000000f00 */
[----:B------:R-:W3:Y:S01]  /*1570*/  LDCU.64 UR4, c[0x4][0xa0] ;  /* 0x01001400ff0477ac */ /* 0x000ee20008000a00 */
[----:B------:R-:W-:Y:S02]  /*1580*/  IMAD.MOV.U32 R8, RZ, RZ, 0x13d ;  /* 0x0000013dff087424 */ /* 0x000fe400078e00ff */
[----:B------:R-:W-:Y:S01]  /*1590*/  IMAD.MOV.U32 R12, RZ, RZ, 0x1 ;  /* 0x00000001ff0c7424 */ /* 0x000fe200078e00ff */
[----:B------:R-:W4:Y:S01]  /*15a0*/  LDCU.64 UR8, c[0x4][0x60] ;  /* 0x01000c00ff0877ac */ /* 0x000f220008000a00 */
[----:B------:R-:W0:Y:S01]  /*15b0*/  LDC.64 R14, c[0x4][R14] ;  /* 0x010000000e0e7b82 */ /* 0x000e220000000a00 */
[----:B------:R-:W-:Y:S01]  /*15c0*/  IMAD.MOV.U32 R13, RZ, RZ, RZ ;  /* 0x000000ffff0d7224 */ /* 0x000fe200078e00ff */
[----:B------:R-:W5:Y:S01]  /*15d0*/  LDCU.64 UR6, c[0x4][0x28] ;  /* 0x01000500ff0677ac */ /* 0x000f620008000a00 */
[----:B---3--:R-:W-:Y:S01]  /*15e0*/  IMAD.U32 R4, RZ, RZ, UR4 ;  /* 0x00000004ff047e24 */ /* 0x008fe2000f8e00ff */
[----:B------:R-:W-:Y:S01]  /*15f0*/  MOV R5, UR5 ;  /* 0x0000000500057c02 */ /* 0x000fe20008000f00 */
[----:B----4-:R-:W-:-:S02]  /*1600*/  IMAD.U32 R6, RZ, RZ, UR8 ;  /* 0x00000008ff067e24 */ /* 0x010fc4000f8e00ff */
[----:B------:R-:W-:Y:S02]  /*1610*/  IMAD.U32 R7, RZ, RZ, UR9 ;  /* 0x00000009ff077e24 */ /* 0x000fe4000f8e00ff */
[----:B-----5:R-:W-:Y:S01]  /*1620*/  IMAD.U32 R10, RZ, RZ, UR6 ;  /* 0x00000006ff0a7e24 */ /* 0x020fe2000f8e00ff */
[----:B------:R-:W-:-:S07]  /*1630*/  MOV R11, UR7 ;  /* 0x00000007000b7c02 */ /* 0x000fce0008000f00 */
[----:B------:R-:W-:-:S07]  /*1640*/  LEPC R20, `(.L_x_98) ;  /* 0x000000001014794e */ /* 0x000fce0000000000 */
[----:B012---:R-:W-:Y:S05]  /*1650*/  CALL.ABS.NOINC R14 ;  /* 0x000000000e007343 */ /* 0x007fea0003c00000 */
.L_x_98:
[----:B------:R-:W0:Y:S01]  /*1660*/  S2UR UR5, SR_CgaCtaId ;  /* 0x00000000000579c3 */ /* 0x000e220000008800 */
[----:B------:R-:W-:Y:S02]  /*1670*/  UMOV UR4, 0x400 ;  /* 0x0000040000047882 */ /* 0x000fe40000000000 */
[----:B------:R-:W-:Y:S01]  /*1680*/  MOV R3, UR4 ;  /* 0x0000000400037c02 */ /* 0x000fe20008000f00 */
[----:B0-----:R-:W-:-:S05]  /*1690*/  IMAD.U32 R4, RZ, RZ, UR5 ;  /* 0x00000005ff047e24 */ /* 0x001fca000f8e00ff */
[----:B------:R-:W-:-:S06]  /*16a0*/  LEA R10, R4, R3, 0x18 ;  /* 0x00000003040a7211 */ /* 0x000fcc00078ec0ff */
[----:B------:R-:W3:Y:S02]  /*16b0*/  LDS R10, [R10] ;  /* 0x000000000a0a7984 */ /* 0x000ee40000000800 */
.L_x_97:
[----:B------:R-:W-:Y:S05]  /*16c0*/  BSYNC.RECONVERGENT B6 ;  /* 0x0000000000067941 */ /* 0x000fea0003800200 */
.L_x_96:
[----:B------:R-:W-:Y:S01]  /*16d0*/  VIADD R3, R3, 0x10 ;  /* 0x0000001003037836 */ /* 0x000fe20000000000 */
[----:B------:R-:W-:Y:S01]  /*16e0*/  BSSY.RECONVERGENT B0, `(.L_x_99) ;  /* 0x0000036000007945 */ /* 0x000fe20003800200 */
[----:B---3--:R-:W-:-:S03]  /*16f0*/  IMAD.IADD R10, R22, 0x1, -R10 ;  /* 0x00000001160a7824 */ /* 0x008fc600078e0a0a */
[----:B------:R-:W-:-:S04]  /*1700*/  LEA R3, R4, R3, 0x18 ;  /* 0x0000000304037211 */ /* 0x000fc800078ec0ff */
[----:B------:R-:W-:-:S06]  /*1710*/  LEA R10, R10, R3, 0x4 ;  /* 0x000000030a0a7211 */ /* 0x000fcc00078e20ff */
[----:B------:R-:W2:Y:S02]  /*1720*/  LDS R10, [R10+0xc] ;  /* 0x00000c000a0a7984 */ /* 0x000ea40000000800 */
[----:B--2---:R-:W-:-:S04]  /*1730*/  ISETP.GE.AND P0, PT, R10, R23, PT ;  /* 0x000000170a00720c */ /* 0x004fc80003f06270 */
[----:B------:R-:W-:-:S13]  /*1740*/  ISETP.EQ.OR P0, PT, R23, -0x1, !P0 ;  /* 0xffffffff1700780c */ /* 0x000fda0004702670 */
[----:B------:R-:W-:Y:S05]  /*1750*/  @P0 BRA `(.L_x_100) ;  /* 0x0000000000b80947 */ /* 0x000fea0003800000 */
[----:B-1----:R-:W-:Y:S01]  /*1760*/  VIADD R0, R10, 0x1 ;  /* 0x000000010a007836 */ /* 0x002fe20000000000 */
[----:B------:R-:W-:Y:S03]  /*1770*/  BSSY.RECONVERGENT B1, `(.L_x_101) ;  /* 0x0000019000017945 */ /* 0x000fe60003800200 */
[----:B------:R-:W-:-:S05]  /*1780*/  IMAD.IADD R3, R0, 0x1, -R23 ;  /* 0x0000000100037824 */ /* 0x000fca00078e0a17 */
[----:B------:R-:W-:Y:S01]  /*1790*/  LOP3.LUT P0, R8, R3, 0x3, RZ, 0xc0, !PT ;  /* 0x0000000303087812 */ /* 0x000fe2000780c0ff */
[----:B------:R-:W-:-:S12]  /*17a0*/  IMAD.MOV.U32 R3, RZ, RZ, R23 ;  /* 0x000000ffff037224 */ /* 0x000fd800078e0017 */
[----:B------:R-:W-:Y:S05]  /*17b0*/  @!P0 BRA `(.L_x_102) ;  /* 0x0000000000508947 */ /* 0x000fea0003800000 */
[----:B------:R-:W1:Y:S08]  /*17c0*/  LDC.64 R4, c[0x0][0x388] ;  /* 0x0000e200ff047b82 */ /* 0x000e700000000a00 */
[----:B------:R-:W2:Y:S01]  /*17d0*/  LDC.64 R6, c[0x0][0x3c0] ;  /* 0x0000f000ff067b82 */ /* 0x000ea20000000a00 */
[----:B-1----:R-:W-:-:S05]  /*17e0*/  IMAD.WIDE R4, R23, 0x4, R4 ;  /* 0x0000000417047825 */ /* 0x002fca00078e0204 */
[----:B------:R-:W3:Y:S01]  /*17f0*/  LDG.E R9, desc[UR36][R4.64+0xcf00] ;  /* 0x00cf002404097981 */ /* 0x000ee2000c1e1900 */
[----:B------:R-:W-:Y:S01]  /*1800*/  ISETP.NE.AND P0, PT, R8, 0x1, PT ;  /* 0x000000010800780c */ /* 0x000fe20003f05270 */
[----:B------:R-:W-:Y:S01]  /*1810*/  VIADD R3, R23, 0x1 ;  /* 0x0000000117037836 */ /* 0x000fe20000000000 */
[C---:B------:R-:W-:Y:S01]  /*1820*/  IADD3 R31, PT, PT, R19.reuse, 0x1, RZ ;  /* 0x00000001131f7810 */ /* 0x040fe20007ffe0ff */
[----:B--2---:R-:W-:-:S05]  /*1830*/  IMAD.WIDE R6, R19, 0x4, R6 ;  /* 0x0000000413067825 */ /* 0x004fca00078e0206 */
[----:B---3--:R1:W-:Y:S05]  /*1840*/  STG.E desc[UR36][R6.64], R9 ;  /* 0x0000000906007986 */ /* 0x0083ea000c101924 */
[----:B------:R-:W-:Y:S05]  /*1850*/  @!P0 BRA `(.L_x_102) ;  /* 0x0000000000288947 */ /* 0x000fea0003800000 */
[----:B-1----:R-:W2:Y:S01]  /*1860*/  LDG.E R9, desc[UR36][R4.64+0xcf04] ;  /* 0x00cf042404097981 */ /* 0x002ea2000c1e1900 */
[----:B------:R-:W-:Y:S01]  /*1870*/  ISETP.NE.AND P0, PT, R8, 0x2, PT ;  /* 0x000000020800780c */ /* 0x000fe20003f05270 */
[----:B------:R-:W-:Y:S02]  /*1880*/  VIADD R31, R19, 0x2 ;  /* 0x00000002131f7836 */ /* 0x000fe40000000000 */
[----:B------:R-:W-:Y:S01]  /*1890*/  VIADD R3, R23, 0x2 ;  /* 0x0000000217037836 */ /* 0x000fe20000000000 */
[----:B--2---:R2:W-:Y:S09]  /*18a0*/  STG.E desc[UR36][R6.64+0x4], R9 ;  /* 0x0000040906007986 */ /* 0x0045f2000c101924 */
[----:B------:R-:W-:Y:S05]  /*18b0*/  @!P0 BRA `(.L_x_102) ;  /* 0x0000000000108947 */ /* 0x000fea0003800000 */
[----:B------:R-:W3:Y:S01]  /*18c0*/  LDG.E R5, desc[UR36][R4.64+0xcf08] ;  /* 0x00cf082404057981 */ /* 0x000ee2000c1e1900 */
[----:B------:R-:W-:Y:S01]  /*18d0*/  IADD3 R31, PT, PT, R19, 0x3, RZ ;  /* 0x00000003131f7810 */ /* 0x000fe20007ffe0ff */
[----:B------:R-:W-:Y:S02]  /*18e0*/  VIADD R3, R23, 0x3 ;  /* 0x0000000317037836 */ /* 0x000fe40000000000 */
[----:B---3--:R3:W-:Y:S05]  /*18f0*/  STG.E desc[UR36][R6.64+0x8], R5 ;  /* 0x0000080506007986 */ /* 0x0087ea000c101924 */
.L_x_102:
[----:B------:R-:W-:Y:S05]  /*1900*/  BSYNC.RECONVERGENT B1 ;  /* 0x0000000000017941 */ /* 0x000fea0003800200 */
.L_x_101:
[----:B------:R-:W-:-:S05]  /*1910*/  IMAD.IADD R4, R10, 0x1, -R23 ;  /* 0x000000010a047824 */ /* 0x000fca00078e0a17 */
[----:B------:R-:W-:-:S13]  /*1920*/  ISETP.GE.U32.AND P0, PT, R4, 0x3, PT ;  /* 0x000000030400780c */ /* 0x000fda0003f06070 */
[----:B------:R-:W-:Y:S05]  /*1930*/  @!P0 BRA `(.L_x_100) ;  /* 0x0000000000408947 */ /* 0x000fea0003800000 */
.L_x_103:
[----:B---3--:R-:W3:Y:S08]  /*1940*/  LDC.64 R4, c[0x0][0x388] ;  /* 0x0000e200ff047b82 */ /* 0x008ef00000000a00 */
[----:B-12-4-:R-:W1:Y:S01]  /*1950*/  LDC.64 R6, c[0x0][0x3c0] ;  /* 0x0000f000ff067b82 */ /* 0x016e620000000a00 */
[----:B---3--:R-:W-:-:S05]  /*1960*/  IMAD.WIDE R4, R3, 0x4, R4 ;  /* 0x0000000403047825 */ /* 0x008fca00078e0204 */
[----:B------:R-:W2:Y:S01]  /*1970*/  LDG.E R9, desc[UR36][R4.64+0xcf00] ;  /* 0x00cf002404097981 */ /* 0x000ea2000c1e1900 */
[----:B-1----:R-:W-:-:S05]  /*1980*/  IMAD.WIDE R6, R31, 0x4, R6 ;  /* 0x000000041f067825 */ /* 0x002fca00078e0206 */
[----:B--2---:R4:W-:Y:S04]  /*1990*/  STG.E desc[UR36][R6.64], R9 ;  /* 0x0000000906007986 */ /* 0x0049e8000c101924 */
[----:B------:R-:W2:Y:S04]  /*19a0*/  LDG.E R11, desc[UR36][R4.64+0xcf04] ;  /* 0x00cf0424040b7981 */ /* 0x000ea8000c1e1900 */
[----:B--2---:R4:W-:Y:S04]  /*19b0*/  STG.E desc[UR36][R6.64+0x4], R11 ;  /* 0x0000040b06007986 */ /* 0x0049e8000c101924 */
[----:B------:R-:W2:Y:S04]  /*19c0*/  LDG.E R13, desc[UR36][R4.64+0xcf08] ;  /* 0x00cf0824040d7981 */ /* 0x000ea8000c1e1900 */
[----:B--2---:R4:W-:Y:S04]  /*19d0*/  STG.E desc[UR36][R6.64+0x8], R13 ;  /* 0x0000080d06007986 */ /* 0x0049e8000c101924 */
[----:B------:R-:W2:Y:S01]  /*19e0*/  LDG.E R15, desc[UR36][R4.64+0xcf0c] ;  /* 0x00cf0c24040f7981 */ /* 0x000ea2000c1e1900 */
[----:B------:R-:W-:Y:S01]  /*19f0*/  VIADD R3, R3, 0x4 ;  /* 0x0000000403037836 */ /* 0x000fe20000000000 */
[----:B------:R-:W-:-:S04]  /*1a00*/  IADD3 R31, PT, PT, R31, 0x4, RZ ;  /* 0x000000041f1f7810 */ /* 0x000fc80007ffe0ff */
[----:B------:R-:W-:Y:S01]  /*1a10*/  ISETP.NE.AND P0, PT, R3, R0, PT ;  /* 0x000000000300720c */ /* 0x000fe20003f05270 */
[----:B--2---:R4:W-:-:S12]  /*1a20*/  STG.E desc[UR36][R6.64+0xc], R15 ;  /* 0x00000c0f06007986 */ /* 0x0049d8000c101924 */
[----:B------:R-:W-:Y:S05]  /*1a30*/  @P0 BRA `(.L_x_103) ;  /* 0xfffffffc00c00947 */ /* 0x000fea000383ffff */
.L_x_100:
[----:B------:R-:W-:Y:S05]  /*1a40*/  BSYNC.RECONVERGENT B0 ;  /* 0x0000000000007941 */ /* 0x000fea0003800200 */
.L_x_99:
[----:B-1----:R-:W5:Y:S01]  /*1a50*/  LDG.E R0, desc[UR36][R16.64+0x8] ;  /* 0x0000082410007981 */ /* 0x002f62000c1e1900 */
[----:B------:R-:W-:-:S05]  /*1a60*/  VIADD R27, R27, 0x1 ;  /* 0x000000011b1b7836 */ /* 0x000fca0000000000 */
[----:B-----5:R-:W-:-:S13]  /*1a70*/  ISETP.GT.U32.AND P0, PT, R0, R27, PT ;  /* 0x0000001b0000720c */ /* 0x020fda0003f04070 */
[----:B------:R-:W-:Y:S05]  /*1a80*/  @P0 BRA `(.L_x_104) ;  /* 0xfffffff4005c0947 */ /* 0x000fea000383ffff */
.L_x_88:
[----:B------:R-:W-:Y:S05]  /*1a90*/  BSYNC.RECONVERGENT B7 ;  /* 0x0000000000077941 */ /* 0x000fea0003800200 */
.L_x_87:
[----:B------:R-:W1:Y:S02]  /*1aa0*/  LDCU UR4, c[0x0][0x380] ;  /* 0x00007000ff0477ac */ /* 0x000e640008000800 */
[----:B-1----:R-:W-:-:S09]  /*1ab0*/  UISETP.GE.AND UP0, UPT, UR4, 0x2, UPT ;  /* 0x000000020400788c */ /* 0x002fd2000bf06270 */
[----:B------:R-:W-:Y:S05]  /*1ac0*/  BRA.U !UP0, `(.L_x_105) ;  /* 0x0000000d089c7547 */ /* 0x000fea000b800000 */
[----:B0-----:R-:W0:Y:S01]  /*1ad0*/  LDC.64 R16, c[0x0][0x3c0] ;  /* 0x0000f000ff107b82 */ /* 0x001e220000000a00 */
[----:B------:R-:W-:Y:S01]  /*1ae0*/  BSSY.RECONVERGENT B9, `(.L_x_105) ;  /* 0x00000e5000097945 */ /* 0x000fe20003800200 */
[----:B------:R-:W-:Y:S02]  /*1af0*/  IMAD.MOV.U32 R29, RZ, RZ, 0x1 ;  /* 0x00000001ff1d7424 */ /* 0x000fe400078e00ff */
[----:B------:R-:W-:Y:S01]  /*1b00*/  IMAD.MOV.U32 R28, RZ, RZ, R30 ;  /* 0x000000ffff1c7224 */ /* 0x000fe200078e001e */
[----:B0-----:R-:W-:-:S04]  /*1b10*/  IADD3 R16, P0, PT, R16, 0x8, RZ ;  /* 0x0000000810107810 */ /* 0x001fc80007f1e0ff */
[----:B------:R-:W-:-:S09]  /*1b20*/  IADD3.X R17, PT, PT, RZ, R17, RZ, P0, !PT ;  /* 0x00000011ff117210 */ /* 0x000fd200007fe4ff */
.L_x_130:
[----:B0-----:R-:W0:Y:S01]  /*1b30*/  LDCU UR4, c[0x0][0x380] ;  /* 0x00007000ff0477ac */ /* 0x001e220008000800 */
[----:B------:R-:W-:Y:S01]  /*1b40*/  ISETP.GE.AND P0, PT, R28, R31, PT ;  /* 0x0000001f1c00720c */ /* 0x000fe20003f06270 */
[----:B------:R-:W-:Y:S01]  /*1b50*/  VIADD R29, R29, 0x1 ;  /* 0x000000011d1d7836 */ /* 0x000fe20000000000 */
[----:B------:R-:W-:Y:S01]  /*1b60*/  BSSY.RECONVERGENT B8, `(.L_x_106) ;  /* 0x00000d9000087945 */ /* 0x000fe20003800200 */
[----:B------:R-:W-:-:S03]  /*1b70*/  IMAD.MOV.U32 R27, RZ, RZ, R31 ;  /* 0x000000ffff1b7224 */ /* 0x000fc600078e001f */
[----:B0-----:R-:W-:-:S04]  /*1b80*/  ISETP.NE.AND P1, PT, R29, UR4, PT ;  /* 0x000000041d007c0c */ /* 0x001fc8000bf25270 */
[----:B------:R-:W-:-:S03]  /*1b90*/  P2R R33, PR, RZ, 0x2 ;  /* 0x00000002ff217803 */ /* 0x000fc60000000000 */
[----:B-1--4-:R-:W-:Y:S06]  /*1ba0*/  @P0 BRA `(.L_x_107) ;  /* 0x0000000c00500947 */ /* 0x012fec0003800000 */
.L_x_129:
[----:B0-----:R-:W0:Y:S02]  /*1bb0*/  LDC.64 R22, c[0x0][0x3c0] ;  /* 0x0000f000ff167b82 */ /* 0x001e240000000a00 */
[----:B0-----:R-:W-:-:S06]  /*1bc0*/  IMAD.WIDE R22, R28, 0x4, R22 ;  /* 0x000000041c167825 */ /* 0x001fcc00078e0216 */
[----:B------:R-:W5:Y:S01]  /*1bd0*/  LDG.E R22, desc[UR36][R22.64] ;  /* 0x0000002416167981 */ /* 0x000f62000c1e1900 */
[----:B------:R-:W-:Y:S01]  /*1be0*/  VIADD R28, R28, 0x1 ;  /* 0x000000011c1c7836 */ /* 0x000fe20000000000 */
[----:B------:R-:W-:Y:S01]  /*1bf0*/  BSSY.RECONVERGENT B7, `(.L_x_108) ;  /* 0x0000098000077945 */ /* 0x000fe20003800200 */
[----:B----4-:R-:W-:-:S03]  /*1c00*/  MOV R19, R31 ;  /* 0x0000001f00137202 */ /* 0x010fc60000000f00 */
[----:B------:R-:W-:-:S04]  /*1c10*/  ISETP.NE.AND P1, PT, R28, R27, PT ;  /* 0x0000001b1c00720c */ /* 0x000fc80003f25270 */
[----:B------:R-:W-:Y:S02]  /*1c20*/  P2R R32, PR, RZ, 0x2 ;  /* 0x00000002ff207803 */ /* 0x000fe40000000000 */
[----:B-----5:R-:W-:-:S04]  /*1c30*/  ISETP.GT.AND P0, PT, R22, R18, PT ;  /* 0x000000121600720c */ /* 0x020fc80003f04270 */
[----:B------:R-:W-:-:S13]  /*1c40*/  ISETP.LT.OR P0, PT, R22, R2, P0 ;  /* 0x000000021600720c */ /* 0x000fda0000701670 */
[----:B-1----:R-:W-:Y:S05]  /*1c50*/  @P0 BRA `(.L_x_109) ;  /* 0x00000004004c0947 */ /* 0x002fea0003800000 */
[----:B------:R-:W0:Y:S01]  /*1c60*/  S2UR UR5, SR_CgaCtaId ;  /* 0x00000000000579c3 */ /* 0x000e220000008800 */
[----:B------:R-:W-:Y:S01]  /*1c70*/  UMOV UR4, 0x400 ;  /* 0x0000040000047882 */ /* 0x000fe20000000000 */
[----:B------:R-:W-:Y:S01]  /*1c80*/  BSSY.RECONVERGENT B6, `(.L_x_110) ;  /* 0x000002a000067945 */ /* 0x000fe20003800200 */
[----:B------:R-:W-:Y:S02]  /*1c90*/  IMAD.U32 R3, RZ, RZ, UR4 ;  /* 0x00000004ff037e24 */ /* 0x000fe4000f8e00ff */
[----:B0-----:R-:W-:-:S05]  /*1ca0*/  IMAD.U32 R4, RZ, RZ, UR5 ;  /* 0x00000005ff047e24 */ /* 0x001fca000f8e00ff */
[----:B------:R-:W-:-:S06]  /*1cb0*/  LEA R10, R4, R3, 0x18 ;  /* 0x00000003040a7211 */ /* 0x000fcc00078ec0ff */
[----:B----4-:R-:W0:Y:S02]  /*1cc0*/  LDS.64 R10, [R10] ;  /* 0x000000000a0a7984 */ /* 0x010e240000000a00 */
[----:B0-----:R-:W-:Y:S02]  /*1cd0*/  ISETP.GT.AND P0, PT, R10, R22, PT ;  /* 0x000000160a00720c */ /* 0x001fe40003f04270 */
[----:B------:R-:W-:-:S13]  /*1ce0*/  ISETP.LE.AND P1, PT, R22, R11, PT ;  /* 0x0000000b1600720c */ /* 0x000fda0003f23270 */
[----:B------:R-:W-:Y:S05]  /*1cf0*/  @!P0 BRA P1, `(.L_x_111) ;  /* 0x0000000000888947 */ /* 0x000fea0000800000 */
[----:B------:R-:W-:Y:S01]  /*1d00*/  MOV R8, 0x0 ;  /* 0x0000000000087802 */ /* 0x000fe20000000f00 */
[----:B------:R-:W-:Y:S01]  /*1d10*/  IMAD.MOV.U32 R23, RZ, RZ, R11 ;  /* 0x000000ffff177224 */ /* 0x000fe200078e000b */
[----:B------:R0:W-:Y:S01]  /*1d20*/  STL [R1+0x8], R10 ;  /* 0x0000080a01007387 */ /* 0x0001e20000100800 */
[----:B------:R-:W1:Y:S01]  /*1d30*/  LDCU.64 UR4, c[0x4][0x98] ;  /* 0x01001300ff0477ac */ /* 0x000e620008000a00 */
[----:B--23--:R-:W-:Y:S02]  /*1d40*/  IMAD.MOV.U32 R6, RZ, RZ, R25 ;  /* 0x000000ffff067224 */ /* 0x00cfe400078e0019 */
[----:B------:R0:W-:Y:S01]  /*1d50*/  STL.64 [R1], R22 ;  /* 0x0000001601007387 */ /* 0x0001e20000100a00 */
[----:B------:R-:W2:Y:S01]  /*1d60*/  LDC.64 R8, c[0x4][R8] ;  /* 0x0100000008087b82 */ /* 0x000ea20000000a00 */
[----:B------:R-:W-:Y:S01]  /*1d70*/  IMAD.MOV.U32 R7, RZ, RZ, R24 ;  /* 0x000000ffff077224 */ /* 0x000fe200078e0018 */
[----:B-1----:R-:W-:Y:S01]  /*1d80*/  MOV R4, UR4 ;  /* 0x0000000400047c02 */ /* 0x002fe20008000f00 */
[----:B0-----:R-:W-:-:S07]  /*1d90*/  IMAD.U32 R5, RZ, RZ, UR5 ;  /* 0x00000005ff057e24 */ /* 0x001fce000f8e00ff */
[----:B------:R-:W-:-:S07]  /*1da0*/  LEPC R20, `(.L_x_112) ;  /* 0x000000001014794e */ /* 0x000fce0000000000 */
[----:B--2---:R-:W-:Y:S05]  /*1db0*/  CALL.ABS.NOINC R8 ;  /* 0x0000000008007343 */ /* 0x004fea0003c00000 */
.L_x_112:
        /* <DEDUP_REMOVED lines=8> */
[----:B0-----:R-:W-:Y:S01]  /*1e40*/  MOV R4, UR4 ;  /* 0x0000000400047c02 */ /* 0x001fe20008000f00 */
[----:B------:R-:W-:-:S02]  /*1e50*/  IMAD.U32 R5, RZ, RZ, UR5 ;  /* 0x00000005ff057e24 */ /* 0x000fc4000f8e00ff */
[----:B-1----:R-:W-:Y:S02]  /*1e60*/  IMAD.U32 R6, RZ, RZ, UR6 ;  /* 0x00000006ff067e24 */ /* 0x002fe4000f8e00ff */
[----:B------:R-:W-:Y:S01]  /*1e70*/  IMAD.U32 R7, RZ, RZ, UR7 ;  /* 0x00000007ff077e24 */ /* 0x000fe2000f8e00ff */
[----:B---3--:R-:W-:Y:S01]  /*1e80*/  MOV R10, UR8 ;  /* 0x00000008000a7c02 */ /* 0x008fe20008000f00 */
[----:B------:R-:W-:-:S07]  /*1e90*/  IMAD.U32 R11, RZ, RZ, UR9 ;  /* 0x00000009ff0b7e24 */ /* 0x000fce000f8e00ff */
[----:B------:R-:W-:-:S07]  /*1ea0*/  LEPC R20, `(.L_x_113) ;  /* 0x000000001014794e */ /* 0x000fce0000000000 */
[----:B--2---:R-:W-:Y:S05]  /*1eb0*/  CALL.ABS.NOINC R14 ;  /* 0x000000000e007343 */ /* 0x004fea0003c00000 */
.L_x_113:
[----:B------:R-:W0:Y:S01]  /*1ec0*/  S2UR UR5, SR_CgaCtaId ;  /* 0x00000000000579c3 */ /* 0x000e220000008800 */
[----:B------:R-:W-:Y:S02]  /*1ed0*/  UMOV UR4, 0x400 ;  /* 0x0000040000047882 */ /* 0x000fe40000000000 */
[----:B------:R-:W-:Y:S02]  /*1ee0*/  IMAD.U32 R3, RZ, RZ, UR4 ;  /* 0x00000004ff037e24 */ /* 0x000fe4000f8e00ff */
[----:B0-----:R-:W-:-:S05]  /*1ef0*/  IMAD.U32 R4, RZ, RZ, UR5 ;  /* 0x00000005ff047e24 */ /* 0x001fca000f8e00ff */
[----:B------:R-:W-:-:S06]  /*1f00*/  LEA R10, R4, R3, 0x18 ;  /* 0x00000003040a7211 */ /* 0x000fcc00078ec0ff */
[----:B------:R-:W0:Y:S02]  /*1f10*/  LDS.64 R10, [R10] ;  /* 0x000000000a0a7984 */ /* 0x000e240000000a00 */
.L_x_111:
[----:B------:R-:W-:Y:S05]  /*1f20*/  BSYNC.RECONVERGENT B6 ;  /* 0x0000000000067941 */ /* 0x000fea0003800200 */
.L_x_110:
[----:B---3--:R-:W-:Y:S01]  /*1f30*/  IADD3 R5, PT, PT, R3, 0x10, RZ ;  /* 0x0000001003057810 */ /* 0x008fe20007ffe0ff */
[C---:B0-----:R-:W-:Y:S01]  /*1f40*/  IMAD.IADD R0, R22.reuse, 0x1, -R10 ;  /* 0x0000000116007824 */ /* 0x041fe200078e0a0a */
[----:B------:R-:W-:Y:S01]  /*1f50*/  ISETP.LE.AND P1, PT, R22, R11, PT ;  /* 0x0000000b1600720c */ /* 0x000fe20003f23270 */
[----:B------:R-:W-:Y:S01]  /*1f60*/  BSSY.RECONVERGENT B6, `(.L_x_114) ;  /* 0x000001c000067945 */ /* 0x000fe20003800200 */
[----:B------:R-:W-:Y:S02]  /*1f70*/  LEA R5, R4, R5, 0x18 ;  /* 0x0000000504057211 */ /* 0x000fe400078ec0ff */
[----:B------:R-:W-:-:S03]  /*1f80*/  ISETP.GE.AND P0, PT, R22, R10, PT ;  /* 0x0000000a1600720c */ /* 0x000fc60003f06270 */
[----:B------:R-:W-:-:S05]  /*1f90*/  IMAD R0, R0, 0x10, R5 ;  /* 0x0000001000007824 */ /* 0x000fca00078e0205 */
[----:B------:R0:W1:Y:S05]  /*1fa0*/  LDS R23, [R0+0x8] ;  /* 0x0000080000177984 */ /* 0x00006a0000000800 */
[----:B------:R-:W-:Y:S05]  /*1fb0*/  @P0 BRA P1, `(.L_x_115) ;  /* 0x0000000000580947 */ /* 0x000fea0000800000 */
[----:B------:R-:W-:Y:S01]  /*1fc0*/  MOV R14, 0x8 ;  /* 0x00000008000e7802 */ /* 0x000fe20000000f00 */
[----:B------:R-:W3:Y:S01]  /*1fd0*/  LDCU.64 UR4, c[0x4][0xa0] ;  /* 0x01001400ff0477ac */ /* 0x000ee20008000a00 */
[----:B------:R-:W-:Y:S02]  /*1fe0*/  HFMA2 R8, -RZ, RZ, 0, 1.8894672393798828125e-05 ;  /* 0x0000013dff087431 */ /* 0x000fe400000001ff */
[----:B------:R-:W-:Y:S01]  /*1ff0*/  IMAD.MOV.U32 R12, RZ, RZ, 0x1 ;  /* 0x00000001ff0c7424 */ /* 0x000fe200078e00ff */
[----:B------:R-:W2:Y:S01]  /*2000*/  LDCU.64 UR6, c[0x4][0x60] ;  /* 0x01000c00ff0677ac */ /* 0x000ea20008000a00 */
[----:B------:R-:W4:Y:S01]  /*2010*/  LDC.64 R14, c[0x4][R14] ;  /* 0x010000000e0e7b82 */ /* 0x000f220000000a00 */
[----:B------:R-:W-:Y:S01]  /*2020*/  IMAD.MOV.U32 R13, RZ, RZ, RZ ;  /* 0x000000ffff0d7224 */ /* 0x000fe200078e00ff */
[----:B------:R-:W5:Y:S01]  /*2030*/  LDCU.64 UR8, c[0x4][0x28] ;  /* 0x01000500ff0877ac */ /* 0x000f620008000a00 */
[----:B---3--:R-:W-:Y:S01]  /*2040*/  MOV R4, UR4 ;  /* 0x0000000400047c02 */ /* 0x008fe20008000f00 */
[----:B------:R-:W-:-:S02]  /*2050*/  IMAD.U32 R5, RZ, RZ, UR5 ;  /* 0x00000005ff057e24 */ /* 0x000fc4000f8e00ff */
[----:B--2---:R-:W-:Y:S01]  /*2060*/  IMAD.U32 R6, RZ, RZ, UR6 ;  /* 0x00000006ff067e24 */ /* 0x004fe2000f8e00ff */
[----:B------:R-:W-:Y:S01]  /*2070*/  MOV R7, UR7 ;  /* 0x0000000700077c02 */ /* 0x000fe20008000f00 */
[----:B-----5:R-:W-:Y:S02]  /*2080*/  IMAD.U32 R10, RZ, RZ, UR8 ;  /* 0x00000008ff0a7e24 */ /* 0x020fe4000f8e00ff */
[----:B------:R-:W-:-:S07]  /*2090*/  IMAD.U32 R11, RZ, RZ, UR9 ;  /* 0x00000009ff0b7e24 */ /* 0x000fce000f8e00ff */
[----:B------:R-:W-:-:S07]  /*20a0*/  LEPC R20, `(.L_x_116) ;  /* 0x000000001014794e */ /* 0x000fce0000000000 */
[----:B01--4-:R-:W-:Y:S05]  /*20b0*/  CALL.ABS.NOINC R14 ;  /* 0x000000000e007343 */ /* 0x013fea0003c00000 */
.L_x_116:
[----:B------:R-:W0:Y:S01]  /*20c0*/  S2UR UR5, SR_CgaCtaId ;  /* 0x00000000000579c3 */ /* 0x000e220000008800 */
[----:B------:R-:W-:Y:S02]  /*20d0*/  UMOV UR4, 0x400 ;  /* 0x0000040000047882 */ /* 0x000fe40000000000 */
[----:B------:R-:W-:Y:S01]  /*20e0*/  MOV R3, UR4 ;  /* 0x0000000400037c02 */ /* 0x000fe20008000f00 */
[----:B0-----:R-:W-:-:S05]  /*20f0*/  IMAD.U32 R4, RZ, RZ, UR5 ;  /* 0x00000005ff047e24 */ /* 0x001fca000f8e00ff */
[----:B------:R-:W-:-:S06]  /*2100*/  LEA R10, R4, R3, 0x18 ;  /* 0x00000003040a7211 */ /* 0x000fcc00078ec0ff */
[----:B------:R-:W3:Y:S02]  /*2110*/  LDS R10, [R10] ;  /* 0x000000000a0a7984 */ /* 0x000ee40000000800 */
.L_x_115:
[----:B------:R-:W-:Y:S05]  /*2120*/  BSYNC.RECONVERGENT B6 ;  /* 0x0000000000067941 */ /* 0x000fea0003800200 */
.L_x_114:
[----:B------:R-:W-:Y:S01]  /*2130*/  VIADD R3, R3, 0x10 ;  /* 0x0000001003037836 */ /* 0x000fe20000000000 */
[----:B---3--:R-:W-:-:S04]  /*2140*/  IADD3 R10, PT, PT, R22, -R10, RZ ;  /* 0x8000000a160a7210 */ /* 0x008fc80007ffe0ff */
[----:B------:R-:W-:-:S05]  /*2150*/  LEA R3, R4, R3, 0x18 ;  /* 0x0000000304037211 */ /* 0x000fca00078ec0ff */
[----:B------:R-:W-:-:S06]  /*2160*/  IMAD R10, R10, 0x10, R3 ;  /* 0x000000100a0a7824 */ /* 0x000fcc00078e0203 */
[----:B------:R-:W3:Y:S01]  /*2170*/  LDS R10, [R10+0xc] ;  /* 0x00000c000a0a7984 */ /* 0x000ee20000000800 */
[----:B------:R-:W-:Y:S05]  /*2180*/  BRA `(.L_x_117) ;  /* 0x0000000000f87947 */ /* 0x000fea0003800000 */
.L_x_109:
[----:B---3--:R-:W4:Y:S02]  /*2190*/  LDC.64 R4, c[0x0][0x388] ;  /* 0x0000e200ff047b82 */ /* 0x008f240000000a00 */
[----:B----4-:R-:W3:Y:S01]  /*21a0*/  LDG.E R11, desc[UR36][R4.64+0x15cc8] ;  /* 0x015cc824040b7981 */ /* 0x010ee2000c1e1900 */
[C---:B------:R-:W-:Y:S01]  /*21b0*/  ISETP.GT.AND P1, PT, R22.reuse, -0x1, PT ;  /* 0xffffffff1600780c */ /* 0x040fe20003f24270 */
[----:B------:R-:W-:Y:S03]  /*21c0*/  BSSY.RECONVERGENT B6, `(.L_x_118) ;  /* 0x0000021000067945 */ /* 0x000fe60003800200 */
[----:B------:R-:W-:Y:S02]  /*21d0*/  P2R R23, PR, RZ, 0x2 ;  /* 0x00000002ff177803 */ /* 0x000fe40000000000 */
[----:B---3--:R-:W-:-:S13]  /*21e0*/  ISETP.LT.AND P0, PT, R22, R11, PT ;  /* 0x0000000b1600720c */ /* 0x008fda0003f01270 */
[----:B------:R-:W-:Y:S05]  /*21f0*/  @P1 BRA P0, `(.L_x_119) ;  /* 0x0000000000741947 */ /* 0x000fea0000000000 */
[----:B------:R-:W-:Y:S01]  /*2200*/  MOV R8, 0x0 ;  /* 0x0000000000087802 */ /* 0x000fe20000000f00 */
[----:B------:R-:W-:Y:S01]  /*2210*/  IMAD.MOV.U32 R10, RZ, RZ, R22 ;  /* 0x000000ffff0a7224 */ /* 0x000fe200078e0016 */
[----:B------:R-:W0:Y:S01]  /*2220*/  LDCU.64 UR4, c[0x4][0x80] ;  /* 0x01001000ff0477ac */ /* 0x000e220008000a00 */
[----:B--2---:R-:W-:Y:S01]  /*2230*/  IMAD.MOV.U32 R6, RZ, RZ, R25 ;  /* 0x000000ffff067224 */ /* 0x004fe200078e0019 */
[----:B------:R-:W-:Y:S02]  /*2240*/  MOV R7, R24 ;  /* 0x0000001800077202 */ /* 0x000fe40000000f00 */
[----:B------:R1:W-:Y:S01]  /*2250*/  STL.64 [R1], R10 ;  /* 0x0000000a01007387 */ /* 0x0003e20000100a00 */
[----:B------:R-:W2:Y:S01]  /*2260*/  LDC.64 R8, c[0x4][R8] ;  /* 0x0100000008087b82 */ /* 0x000ea20000000a00 */
[----:B0-----:R-:W-:Y:S01]  /*2270*/  MOV R4, UR4 ;  /* 0x0000000400047c02 */ /* 0x001fe20008000f00 */
[----:B-1----:R-:W-:-:S07]  /*2280*/  IMAD.U32 R5, RZ, RZ, UR5 ;  /* 0x00000005ff057e24 */ /* 0x002fce000f8e00ff */
[----:B------:R-:W-:-:S07]  /*2290*/  LEPC R20, `(.L_x_120) ;  /* 0x000000001014794e */ /* 0x000fce0000000000 */
[----:B--2---:R-:W-:Y:S05]  /*22a0*/  CALL.ABS.NOINC R8 ;  /* 0x0000000008007343 */ /* 0x004fea0003c00000 */
.L_x_120:
        /* <DEDUP_REMOVED lines=16> */
.L_x_121:
[----:B------:R-:W0:Y:S02]  /*23b0*/  LDC.64 R4, c[0x0][0x388] ;  /* 0x0000e200ff047b82 */ /* 0x000e240000000a00 */
[----:B0-----:R0:W5:Y:S02]  /*23c0*/  LDG.E R11, desc[UR36][R4.64+0x15cc8] ;  /* 0x015cc824040b7981 */ /* 0x001164000c1e1900 */
.L_x_119:
[----:B------:R-:W-:Y:S05]  /*23d0*/  BSYNC.RECONVERGENT B6 ;  /* 0x0000000000067941 */ /* 0x000fea0003800200 */
.L_x_118:
        /* <DEDUP_REMOVED lines=9> */
[----:B------:R-:W-:Y:S02]  /*2470*/  HFMA2 R13, -RZ, RZ, 0, 0 ;  /* 0x00000000ff0d7431 */ /* 0x000fe400000001ff */
[----:B------:R-:W-:Y:S01]  /*2480*/  IMAD.MOV.U32 R8, RZ, RZ, 0xde ;  /* 0x000000deff087424 */ /* 0x000fe200078e00ff */
[----:B------:R-:W2:Y:S01]  /*2490*/  LDCU.64 UR6, c[0x4][0x60] ;  /* 0x01000c00ff0677ac */ /* 0x000ea20008000a00 */
[----:B------:R-:W1:Y:S01]  /*24a0*/  LDC.64 R14, c[0x4][R14] ;  /* 0x010000000e0e7b82 */ /* 0x000e620000000a00 */
[----:B------:R-:W-:Y:S01]  /*24b0*/  IMAD.MOV.U32 R12, RZ, RZ, 0x1 ;  /* 0x00000001ff0c7424 */ /* 0x000fe200078e00ff */
[----:B------:R-:W3:Y:S01]  /*24c0*/  LDCU.64 UR8, c[0x4][0x18] ;  /* 0x01000300ff0877ac */ /* 0x000ee20008000a00 */
[----:B0-----:R-:W-:Y:S02]  /*24d0*/  IMAD.U32 R4, RZ, RZ, UR4 ;  /* 0x00000004ff047e24 */ /* 0x001fe4000f8e00ff */
[----:B------:R-:W-:Y:S01]  /*24e0*/  IMAD.U32 R5, RZ, RZ, UR5 ;  /* 0x00000005ff057e24 */ /* 0x000fe2000f8e00ff */
[----:B--2---:R-:W-:Y:S01]  /*24f0*/  MOV R6, UR6 ;  /* 0x0000000600067c02 */ /* 0x004fe20008000f00 */
[----:B------:R-:W-:-:S02]  /*2500*/  IMAD.U32 R7, RZ, RZ, UR7 ;  /* 0x00000007ff077e24 */ /* 0x000fc4000f8e00ff */
[----:B---3--:R-:W-:Y:S01]  /*2510*/  IMAD.U32 R10, RZ, RZ, UR8 ;  /* 0x00000008ff0a7e24 */ /* 0x008fe2000f8e00ff */
[----:B------:R-:W-:-:S07]  /*2520*/  MOV R11, UR9 ;  /* 0x00000009000b7c02 */ /* 0x000fce0008000f00 */
[----:B------:R-:W-:-:S07]  /*2530*/  LEPC R20, `(.L_x_123) ;  /* 0x000000001014794e */ /* 0x000fce0000000000 */
[----:B-1----:R-:W-:Y:S05]  /*2540*/  CALL.ABS.NOINC R14 ;  /* 0x000000000e007343 */ /* 0x002fea0003c00000 */
.L_x_123:
[----:B------:R-:W-:Y:S05]  /*2550*/  BSYNC.RECONVERGENT B6 ;  /* 0x0000000000067941 */ /* 0x000fea0003800200 */
.L_x_122:
[----:B------:R1:W5:Y:S02]  /*2560*/  LDG.E R10, desc[UR36][R34.64+0xc] ;  /* 0x00000c24220a7981 */ /* 0x000364000c1e1900 */
.L_x_117:
[----:B------:R-:W-:Y:S05]  /*2570*/  BSYNC.RECONVERGENT B7 ;  /* 0x0000000000077941 */ /* 0x000fea0003800200 */
.L_x_108:
[----:B-1-3-5:R-:W-:Y:S01]  /*2580*/  ISETP.GE.AND P0, PT, R10, R23, PT ;  /* 0x000000170a00720c */ /* 0x02afe20003f06270 */
[----:B------:R-:W-:Y:S03]  /*2590*/  BSSY.RECONVERGENT B0, `(.L_x_124) ;  /* 0x0000033000007945 */ /* 0x000fe60003800200 */
[----:B------:R-:W-:-:S13]  /*25a0*/  ISETP.EQ.OR P0, PT, R23, -0x1, !P0 ;  /* 0xffffffff1700780c */ /* 0x000fda0004702670 */
[----:B------:R-:W-:Y:S05]  /*25b0*/  @P0 BRA `(.L_x_125) ;  /* 0x0000000000c00947 */ /* 0x000fea0003800000 */
[--C-:B0-----:R-:W-:Y:S01]  /*25c0*/  IADD3 R0, PT, PT, R10, 0x1, -R23.reuse ;  /* 0x000000010a007810 */ /* 0x101fe20007ffe817 */
[----:B------:R-:W-:Y:S01]  /*25d0*/  BSSY.RECONVERGENT B1, `(.L_x_126) ;  /* 0x0000018000017945 */ /* 0x000fe20003800200 */
[----:B------:R-:W-:Y:S02]  /*25e0*/  IMAD.MOV.U32 R3, RZ, RZ, R23 ;  /* 0x000000ffff037224 */ /* 0x000fe400078e0017 */
[----:B------:R-:W-:-:S13]  /*25f0*/  LOP3.LUT P0, R0, R0, 0x3, RZ, 0xc0, !PT ;  /* 0x0000000300007812 */ /* 0x000fda000780c0ff */
[----:B------:R-:W-:Y:S05]  /*2600*/  @!P0 BRA `(.L_x_127) ;  /* 0x0000000000508947 */ /* 0x000fea0003800000 */
[----:B------:R-:W0:Y:S08]  /*2610*/  LDC.64 R4, c[0x0][0x388] ;  /* 0x0000e200ff047b82 */ /* 0x000e300000000a00 */
[----:B--2---:R-:W1:Y:S01]  /*2620*/  LDC.64 R6, c[0x0][0x3c0] ;  /* 0x0000f000ff067b82 */ /* 0x004e620000000a00 */
[----:B0-----:R-:W-:-:S05]  /*2630*/  IMAD.WIDE R4, R23, 0x4, R4 ;  /* 0x0000000417047825 */ /* 0x001fca00078e0204 */
[----:B------:R-:W2:Y:S01]  /*2640*/  LDG.E R9, desc[UR36][R4.64+0xcf00] ;  /* 0x00cf002404097981 */ /* 0x000ea2000c1e1900 */
[----:B------:R-:W-:Y:S01]  /*2650*/  ISETP.NE.AND P0, PT, R0, 0x1, PT ;  /* 0x000000010000780c */ /* 0x000fe20003f05270 */
[----:B------:R-:W-:Y:S01]  /*2660*/  VIADD R31, R19, 0x1 ;  /* 0x00000001131f7836 */ /* 0x000fe20000000000 */
[----:B------:R-:W-:Y:S01]  /*2670*/  IADD3 R3, PT, PT, R23, 0x1, RZ ;  /* 0x0000000117037810 */ /* 0x000fe20007ffe0ff */
[----:B-1----:R-:W-:-:S05]  /*2680*/  IMAD.WIDE R6, R19, 0x4, R6 ;  /* 0x0000000413067825 */ /* 0x002fca00078e0206 */
[----:B--2---:R0:W-:Y:S05]  /*2690*/  STG.E desc[UR36][R6.64], R9 ;  /* 0x0000000906007986 */ /* 0x0041ea000c101924 */
[----:B------:R-:W-:Y:S05]  /*26a0*/  @!P0 BRA `(.L_x_127) ;  /* 0x0000000000288947 */ /* 0x000fea0003800000 */
[----:B0-----:R-:W2:Y:S01]  /*26b0*/  LDG.E R9, desc[UR36][R4.64+0xcf04] ;  /* 0x00cf042404097981 */ /* 0x001ea2000c1e1900 */
[----:B------:R-:W-:Y:S01]  /*26c0*/  ISETP.NE.AND P0, PT, R0, 0x2, PT ;  /* 0x000000020000780c */ /* 0x000fe20003f05270 */
[----:B------:R-:W-:Y:S02]  /*26d0*/  VIADD R31, R19, 0x2 ;  /* 0x00000002131f7836 */ /* 0x000fe40000000000 */
[----:B------:R-:W-:Y:S01]  /*26e0*/  VIADD R3, R23, 0x2 ;  /* 0x0000000217037836 */ /* 0x000fe20000000000 */
[----:B--2---:R1:W-:Y:S09]  /*26f0*/  STG.E desc[UR36][R6.64+0x4], R9 ;  /* 0x0000040906007986 */ /* 0x0043f2000c101924 */
[----:B------:R-:W-:Y:S05]  /*2700*/  @!P0 BRA `(.L_x_127) ;  /* 0x0000000000108947 */ /* 0x000fea0003800000 */
[----:B------:R-:W2:Y:S01]  /*2710*/  LDG.E R5, desc[UR36][R4.64+0xcf08] ;  /* 0x00cf082404057981 */ /* 0x000ea2000c1e1900 */
[----:B------:R-:W-:Y:S01]  /*2720*/  IADD3 R31, PT, PT, R19, 0x3, RZ ;  /* 0x00000003131f7810 */ /* 0x000fe20007ffe0ff */
[----:B------:R-:W-:Y:S02]  /*2730*/  VIADD R3, R23, 0x3 ;  /* 0x0000000317037836 */ /* 0x000fe40000000000 */
[----:B--2---:R3:W-:Y:S05]  /*2740*/  STG.E desc[UR36][R6.64+0x8], R5 ;  /* 0x0000080506007986 */ /* 0x0047ea000c101924 */
.L_x_127:
[----:B------:R-:W-:Y:S05]  /*2750*/  BSYNC.RECONVERGENT B1 ;  /* 0x0000000000017941 */ /* 0x000fea0003800200 */
.L_x_126:
[----:B------:R-:W-:-:S05]  /*2760*/  IMAD.IADD R0, R10, 0x1, -R23 ;  /* 0x000000010a007824 */ /* 0x000fca00078e0a17 */
[----:B------:R-:W-:-:S13]  /*2770*/  ISETP.GE.U32.AND P0, PT, R0, 0x3, PT ;  /* 0x000000030000780c */ /* 0x000fda0003f06070 */
[----:B------:R-:W-:Y:S05]  /*2780*/  @!P0 BRA `(.L_x_125) ;  /* 0x00000000004c8947 */ /* 0x000fea0003800000 */
[----:B---3--:R-:W3:Y:S01]  /*2790*/  LDC.64 R4, c[0x0][0x388] ;  /* 0x0000e200ff047b82 */ /* 0x008ee20000000a00 */
[C---:B------:R-:W-:Y:S01]  /*27a0*/  IADD3 R10, PT, PT, R3.reuse, -R10, RZ ;  /* 0x8000000a030a7210 */ /* 0x040fe20007ffe0ff */
[----:B------:R-:W-:-:S07]  /*27b0*/  VIADD R3, R3, 0xffffffff ;  /* 0xffffffff03037836 */ /* 0x000fce0000000000 */
.L_x_128:
[----:B012---:R-:W-:-:S04]  /*27c0*/  VIADD R7, R3, 0x1 ;  /* 0x0000000103077836 */ /* 0x007fc80000000000 */
[----:B---3--:R-:W-:-:S05]  /*27d0*/  IMAD.WIDE R6, R7, 0x4, R4 ;  /* 0x0000000407067825 */ /* 0x008fca00078e0204 */
[----:B----4-:R-:W2:Y:S01]  /*27e0*/  LDG.E R11, desc[UR36][R6.64+0xcf00] ;  /* 0x00cf0024060b7981 */ /* 0x010ea2000c1e1900 */
[----:B------:R-:W-:-:S05]  /*27f0*/  IMAD.WIDE R8, R31, 0x4, R16 ;  /* 0x000000041f087825 */ /* 0x000fca00078e0210 */
[----:B--2---:R4:W-:Y:S04]  /*2800*/  STG.E desc[UR36][R8.64+-0x8], R11 ;  /* 0xfffff80b08007986 */ /* 0x0049e8000c101924 */
[----:B------:R-:W2:Y:S04]  /*2810*/  LDG.E R13, desc[UR36][R6.64+0xcf04] ;  /* 0x00cf0424060d7981 */ /* 0x000ea8000c1e1900 */
[----:B--2---:R4:W-:Y:S04]  /*2820*/  STG.E desc[UR36][R8.64+-0x4], R13 ;  /* 0xfffffc0d08007986 */ /* 0x0049e8000c101924 */
[----:B------:R-:W2:Y:S04]  /*2830*/  LDG.E R15, desc[UR36][R6.64+0xcf08] ;  /* 0x00cf0824060f7981 */ /* 0x000ea8000c1e1900 */
[----:B--2---:R4:W-:Y:S04]  /*2840*/  STG.E desc[UR36][R8.64], R15 ;  /* 0x0000000f08007986 */ /* 0x0049e8000c101924 */
[----:B------:R-:W2:Y:S01]  /*2850*/  LDG.E R19, desc[UR36][R6.64+0xcf0c] ;  /* 0x00cf0c2406137981 */ /* 0x000ea2000c1e1900 */
[----:B------:R-:W-:Y:S01]  /*2860*/  IADD3 R10, PT, PT, R10, 0x4, RZ ;  /* 0x000000040a0a7810 */ /* 0x000fe20007ffe0ff */
[----:B------:R-:W-:-:S02]  /*2870*/  VIADD R3, R3, 0x4 ;  /* 0x0000000403037836 */ /* 0x000fc40000000000 */
[----:B------:R-:W-:Y:S01]  /*2880*/  VIADD R31, R31, 0x4 ;  /* 0x000000041f1f7836 */ /* 0x000fe20000000000 */
[----:B------:R-:W-:Y:S01]  /*2890*/  ISETP.NE.AND P0, PT, R10, 0x1, PT ;  /* 0x000000010a00780c */ /* 0x000fe20003f05270 */
[----:B--2---:R4:W-:-:S12]  /*28a0*/  STG.E desc[UR36][R8.64+0x4], R19 ;  /* 0x0000041308007986 */ /* 0x0049d8000c101924 */
[----:B------:R-:W-:Y:S05]  /*28b0*/  @P0 BRA `(.L_x_128) ;  /* 0xfffffffc00c00947 */ /* 0x000fea000383ffff */
.L_x_125:
[----:B------:R-:W-:Y:S05]  /*28c0*/  BSYNC.RECONVERGENT B0 ;  /* 0x0000000000007941 */ /* 0x000fea0003800200 */
.L_x_124:
[----:B------:R-:W-:-:S13]  /*28d0*/  ISETP.NE.AND P0, PT, R32, RZ, PT ;  /* 0x000000ff2000720c */ /* 0x000fda0003f05270 */
[----:B------:R-:W-:Y:S05]  /*28e0*/  @P0 BRA `(.L_x_129) ;  /* 0xfffffff000b00947 */ /* 0x000fea000383ffff */
.L_x_107:
[----:B------:R-:W-:Y:S05]  /*28f0*/  BSYNC.RECONVERGENT B8 ;  /* 0x0000000000087941 */ /* 0x000fea0003800200 */
.L_x_106:
[----:B------:R-:W-:Y:S02]  /*2900*/  ISETP.NE.AND P0, PT, R33, RZ, PT ;  /* 0x000000ff2100720c */ /* 0x000fe40003f05270 */
[----:B------:R-:W-:-:S11]  /*2910*/  MOV R28, R27 ;  /* 0x0000001b001c7202 */ /* 0x000fd60000000f00 */
[----:B------:R-:W-:Y:S05]  /*2920*/  @P0 BRA `(.L_x_130) ;  /* 0xfffffff000800947 */ /* 0x000fea000383ffff */
[----:B------:R-:W-:Y:S05]  /*2930*/  BSYNC.RECONVERGENT B9 ;  /* 0x0000000000097941 */ /* 0x000fea0003800200 */
.L_x_105:
[----:B------:R-:W5:Y:S01]  /*2940*/  LDCU.64 UR4, c[0x0][0x3e0] ;  /* 0x00007c00ff0477ac */ /* 0x000f620008000a00 */
[----:B------:R-:W-:Y:S01]  /*2950*/  SHF.R.S32.HI R3, RZ, 0x1f, R26 ;  /* 0x0000001fff037819 */ /* 0x000fe2000001141a */
[----:B0--3--:R-:W-:Y:S01]  /*2960*/  IMAD.IADD R5, R31, 0x1, -R30 ;  /* 0x000000011f057824 */ /* 0x009fe200078e0a1e */
[----:B-----5:R-:W-:-:S04]  /*2970*/  LEA R2, P0, R26, UR4, 0x2 ;  /* 0x000000041a027c11 */ /* 0x020fc8000f8010ff */
[----:B------:R-:W-:-:S05]  /*2980*/  LEA.HI.X R3, R26, UR5, R3, 0x2, P0 ;  /* 0x000000051a037c11 */ /* 0x000fca00080f1403 */
[----:B------:R-:W-:Y:S01]  /*2990*/  STG.E desc[UR36][R2.64], R5 ;  /* 0x0000000502007986 */ /* 0x000fe2000c101924 */
[----:B------:R-:W-:Y:S05]  /*29a0*/  EXIT ;  /* 0x000000000000794d */ /* 0x000fea0003800000 */
.L_x_131:
        /* <DEDUP_REMOVED lines=13> */
.L_x_177:


//--------------------- .text._Z42get_max_lengths_for_embeddings_single_stepPvS_mS_iPyS_S_S_ --------------------------
	.section	.text._Z42get_max_lengths_for_embeddings_single_stepPvS_mS_iPyS_S_S_,"ax",@progbits
	.align	128
        .global         _Z42get_max_lengths_for_embeddings_single_stepPvS_mS_iPyS_S_S_
        .type           _Z42get_max_lengths_for_embeddings_single_stepPvS_mS_iPyS_S_S_,@function
        .size           _Z42get_max_lengths_for_embeddings_single_stepPvS_mS_iPyS_S_S_,(.L_x_178 - _Z42get_max_lengths_for_embeddings_single_stepPvS_mS_iPyS_S_S_)
        .other          _Z42get_max_lengths_for_embeddings_single_stepPvS_mS_iPyS_S_S_,@"STO_CUDA_ENTRY STV_DEFAULT"
_Z42get_max_lengths_for_embeddings_single_stepPvS_mS_iPyS_S_S_:
.text._Z42get_max_lengths_for_embeddings_single_stepPvS_mS_iPyS_S_S_:
        /* <DEDUP_REMOVED lines=15> */
[----:B------:R-:W0:Y:S01]  /*00f0*/  LDC.64 R28, c[0x0][0x388] ;  /* 0x0000e200ff1c7b82 */ /* 0x000e220000000a00 */
[----:B------:R-:W1:Y:S01]  /*0100*/  LDCU.64 UR36, c[0x0][0x358] ;  /* 0x00006b00ff2477ac */ /* 0x000e620008000a00 */
[----:B------:R-:W-:Y:S02]  /*0110*/  IMAD R5, R0, 0x18, RZ ;  /* 0x0000001800057824 */ /* 0x000fe400078e02ff */
[----:B------:R-:W-:-:S04]  /*0120*/  IMAD.SHL.U32 R18, R25, 0x2, RZ ;  /* 0x0000000219127824 */ /* 0x000fc800078e00ff */
[----:B------:R-:W2:Y:S01]  /*0130*/  LDC.64 R2, c[0x0][0x3c0] ;  /* 0x0000f000ff027b82 */ /* 0x000ea20000000a00 */
[----:B0-----:R-:W-:-:S04]  /*0140*/  IMAD.WIDE.U32 R28, R25, 0x18, R28 ;  /* 0x00000018191c7825 */ /* 0x001fc800078e001c */
[----:B------:R-:W-:-:S05]  /*0150*/  IMAD.IADD R29, R29, 0x1, R5 ;  /* 0x000000011d1d7824 */ /* 0x000fca00078e0205 */
[----:B-1----:R-:W3:Y:S01]  /*0160*/  LDG.E R0, desc[UR36][R28.64+0x8] ;  /* 0x000008241c007981 */ /* 0x002ee2000c1e1900 */
[----:B--2---:R-:W-:-:S05]  /*0170*/  IMAD.WIDE R2, R18, 0x4, R2 ;  /* 0x0000000412027825 */ /* 0x004fca00078e0202 */
[----:B------:R-:W2:Y:S01]  /*0180*/  LDG.E R19, desc[UR36][R2.64+0x4] ;  /* 0x0000042402137981 */ /* 0x000ea2000c1e1900 */
[----:B------:R-:W-:Y:S01]  /*0190*/  BSSY.RECONVERGENT B7, `(.L_x_132) ;  /* 0x0000165000077945 */ /* 0x000fe20003800200 */
[----:B---3--:R-:W-:Y:S02]  /*01a0*/  ISETP.NE.AND P0, PT, R0, RZ, PT ;  /* 0x000000ff0000720c */ /* 0x008fe40003f05270 */
[----:B--2---:R-:W-:-:S11]  /*01b0*/  SHF.R.S32.HI R22, RZ, 0x1f, R19 ;  /* 0x0000001fff167819 */ /* 0x004fd60000011413 */
[----:B------:R-:W-:Y:S05]  /*01c0*/  @!P0 BRA `(.L_x_133) ;  /* 0x0000001400848947 */ /* 0x000fea0003800000 */
[----:B------:R-:W0:Y:S01]  /*01d0*/  LDC R24, c[0x0][0x3a0] ;  /* 0x0000e800ff187b82 */ /* 0x000e220000000800 */
[----:B------:R-:W-:Y:S01]  /*01e0*/  IMAD.MOV.U32 R23, RZ, RZ, RZ ;  /* 0x000000ffff177224 */ /* 0x000fe200078e00ff */
[----:B0-----:R-:W-:-:S07]  /*01f0*/  SHF.R.S32.HI R24, RZ, 0x1f, R24 ;  /* 0x0000001fff187819 */ /* 0x001fce0000011418 */
.L_x_154:
[----:B------:R-:W2:Y:S01]  /*0200*/  LDG.E.64 R2, desc[UR36][R28.64] ;  /* 0x000000241c027981 */ /* 0x000ea2000c1e1b00 */
[----:B------:R-:W2:Y:S01]  /*0210*/  LDCU UR4, c[0x0][0x3a0] ;  /* 0x00007400ff0477ac */ /* 0x000ea20008000800 */
[----:B------:R-:W-:Y:S01]  /*0220*/  BSSY.RECONVERGENT B6, `(.L_x_134) ;  /* 0x0000015000067945 */ /* 0x000fe20003800200 */
[----:B--2---:R-:W-:-:S04]  /*0230*/  ISETP.GE.U32.AND P0, PT, R2, UR4, PT ;  /* 0x0000000402007c0c */ /* 0x004fc8000bf06070 */
[----:B------:R-:W-:-:S13]  /*0240*/  ISETP.GE.U32.AND.EX P0, PT, R3, R24, PT, P0 ;  /* 0x000000180300720c */ /* 0x000fda0003f06100 */
[----:B01----:R-:W-:Y:S05]  /*0250*/  @P0 BRA `(.L_x_135) ;  /* 0x0000000000440947 */ /* 0x003fea0003800000 */
        /* <DEDUP_REMOVED lines=10> */
[----:B-1----:R-:W-:-:S02]  /*0300*/  IMAD.U32 R6, RZ, RZ, UR6 ;  /* 0x00000006ff067e24 */ /* 0x002fc4000f8e00ff */
[----:B------:R-:W-:Y:S02]  /*0310*/  IMAD.U32 R7, RZ, RZ, UR7 ;  /* 0x00000007ff077e24 */ /* 0x000fe4000f8e00ff */
[----:B---3--:R-:W-:Y:S02]  /*0320*/  IMAD.U32 R10, RZ, RZ, UR8 ;  /* 0x00000008ff0a7e24 */ /* 0x008fe4000f8e00ff */
[----:B------:R-:W-:-:S07]  /*0330*/  IMAD.U32 R11, RZ, RZ, UR9 ;  /* 0x00000009ff0b7e24 */ /* 0x000fce000f8e00ff */
[----:B------:R-:W-:-:S07]  /*0340*/  LEPC R20, `(.L_x_136) ;  /* 0x000000001014794e */ /* 0x000fce0000000000 */
[----:B--2---:R-:W-:Y:S05]  /*0350*/  CALL.ABS.NOINC R2 ;  /* 0x0000000002007343 */ /* 0x004fea0003c00000 */
.L_x_136:
[----:B------:R0:W5:Y:S02]  /*0360*/  LDG.E.64 R2, desc[UR36][R28.64] ;  /* 0x000000241c027981 */ /* 0x000164000c1e1b00 */
.L_x_135:
[----:B------:R-:W-:Y:S05]  /*0370*/  BSYNC.RECONVERGENT B6 ;  /* 0x0000000000067941 */ /* 0x000fea0003800200 */
.L_x_134:
[----:B------:R-:W1:Y:S01]  /*0380*/  LDC R7, c[0x0][0x3a0] ;  /* 0x0000e800ff077b82 */ /* 0x000e620000000800 */
[----:B------:R-:W1:Y:S07]  /*0390*/  LDCU.64 UR4, c[0x0][0x398] ;  /* 0x00007300ff0477ac */ /* 0x000e6e0008000a00 */
[----:B------:R-:W2:Y:S01]  /*03a0*/  LDC.64 R4, c[0x0][0x380] ;  /* 0x0000e000ff047b82 */ /* 0x000ea20000000a00 */
[----:B-1---5:R-:W-:-:S04]  /*03b0*/  IADD3 R6, P0, P1, R2, UR4, -R7 ;  /* 0x0000000402067c10 */ /* 0x022fc8000f91e807 */
[----:B------:R-:W-:Y:S02]  /*03c0*/  IADD3.X R7, PT, PT, R3, UR5, ~R24, P0, P1 ;  /* 0x0000000503077c10 */ /* 0x000fe400087e2c18 */
[----:B--2---:R-:W2:Y:S01]  /*03d0*/  LDG.E R3, desc[UR36][R4.64+0x15cc8] ;  /* 0x015cc82404037981 */ /* 0x004ea2000c1e1900 */
[----:B------:R-:W-:-:S05]  /*03e0*/  IMAD.WIDE.U32 R6, R23, 0x4, R6 ;  /* 0x0000000417067825 */ /* 0x000fca00078e0006 */
[----:B------:R-:W3:Y:S01]  /*03f0*/  LDG.E R2, desc[UR36][R6.64] ;  /* 0x0000002406027981 */ /* 0x000ee2000c1e1900 */
[----:B------:R-:W-:Y:S01]  /*0400*/  BSSY.RECONVERGENT B6, `(.L_x_137) ;  /* 0x0000021000067945 */ /* 0x000fe20003800200 */
[C---:B---3--:R-:W-:Y:S02]  /*0410*/  ISETP.GT.AND P2, PT, R2.reuse, -0x1, PT ;  /* 0xffffffff0200780c */ /* 0x048fe40003f44270 */
[----:B--2---:R-:W-:Y:S02]  /*0420*/  ISETP.LT.AND P0, PT, R2, R3, PT ;  /* 0x000000030200720c */ /* 0x004fe40003f01270 */
[----:B------:R-:W-:-:S11]  /*0430*/  P2R R26, PR, RZ, 0x4 ;  /* 0x00000004ff1a7803 */ /* 0x000fd60000000000 */
[----:B------:R-:W-:Y:S05]  /*0440*/  @P2 BRA P0, `(.L_x_138) ;  /* 0x0000000000702947 */ /* 0x000fea0000000000 */
[----:B------:R-:W-:Y:S01]  /*0450*/  MOV R8, 0x0 ;  /* 0x0000000000087802 */ /* 0x000fe20000000f00 */
[----:B------:R1:W-:Y:S01]  /*0460*/  STL.64 [R1], R2 ;  /* 0x0000000201007387 */ /* 0x0003e20000100a00 */
[----:B------:R-:W2:Y:S01]  /*0470*/  LDCU.64 UR4, c[0x4][0x80] ;  /* 0x01001000ff0477ac */ /* 0x000ea20008000a00 */
[----:B------:R-:W-:Y:S02]  /*0480*/  IMAD.MOV.U32 R6, RZ, RZ, R16 ;  /* 0x000000ffff067224 */ /* 0x000fe400078e0010 */
[----:B------:R-:W-:Y:S01]  /*0490*/  IMAD.MOV.U32 R7, RZ, RZ, R17 ;  /* 0x000000ffff077224 */ /* 0x000fe200078e0011 */
[----:B------:R-:W3:Y:S01]  /*04a0*/  LDC.64 R8, c[0x4][R8] ;  /* 0x0100000008087b82 */ /* 0x000ee20000000a00 */
[----:B--2---:R-:W-:Y:S02]  /*04b0*/  IMAD.U32 R4, RZ, RZ, UR4 ;  /* 0x00000004ff047e24 */ /* 0x004fe4000f8e00ff */
[----:B-1----:R-:W-:-:S07]  /*04c0*/  IMAD.U32 R5, RZ, RZ, UR5 ;  /* 0x00000005ff057e24 */ /* 0x002fce000f8e00ff */
[----:B------:R-:W-:-:S07]  /*04d0*/  LEPC R20, `(.L_x_139) ;  /* 0x000000001014794e */ /* 0x000fce0000000000 */
[----:B0--3--:R-:W-:Y:S05]  /*04e0*/  CALL.ABS.NOINC R8 ;  /* 0x0000000008007343 */ /* 0x009fea0003c00000 */
.L_x_139:
        /* <DEDUP_REMOVED lines=10> */
[----:B-1----:R-:W-:Y:S02]  /*0590*/  IMAD.U32 R6, RZ, RZ, UR8 ;  /* 0x00000008ff067e24 */ /* 0x002fe4000f8e00ff */
[----:B------:R-:W-:Y:S02]  /*05a0*/  IMAD.U32 R7, RZ, RZ, UR9 ;  /* 0x00000009ff077e24 */ /* 0x000fe4000f8e00ff */
[----:B---3--:R-:W-:Y:S02]  /*05b0*/  IMAD.U32 R10, RZ, RZ, UR6 ;  /* 0x00000006ff0a7e24 */ /* 0x008fe4000f8e00ff */
[----:B------:R-:W-:-:S07]  /*05c0*/  IMAD.U32 R11, RZ, RZ, UR7 ;  /* 0x00000007ff0b7e24 */ /* 0x000fce000f8e00ff */
[----:B------:R-:W-:-:S07]  /*05d0*/  LEPC R20, `(.L_x_140) ;  /* 0x000000001014794e */ /* 0x000fce0000000000 */
[----:B--2---:R-:W-:Y:S05]  /*05e0*/  CALL.ABS.NOINC R14 ;  /* 0x000000000e007343 */ /* 0x004fea0003c00000 */
.L_x_140:
[----:B------:R-:W0:Y:S02]  /*05f0*/  LDC.64 R4, c[0x0][0x380] ;  /* 0x0000e000ff047b82 */ /* 0x000e240000000a00 */
[----:B0-----:R1:W5:Y:S02]  /*0600*/  LDG.E R3, desc[UR36][R4.64+0x15cc8] ;  /* 0x015cc82404037981 */ /* 0x001364000c1e1900 */
.L_x_138:
[----:B------:R-:W-:Y:S05]  /*0610*/  BSYNC.RECONVERGENT B6 ;  /* 0x0000000000067941 */ /* 0x000fea0003800200 */
.L_x_137:
[----:B------:R-:W2:Y:S01]  /*0620*/  LDC.64 R30, c[0x0][0x380] ;  /* 0x0000e000ff1e7b82 */ /* 0x000ea20000000a00 */
[----:B------:R-:W-:Y:S01]  /*0630*/  ISETP.NE.AND P1, PT, R26, RZ, PT ;  /* 0x000000ff1a00720c */ /* 0x000fe20003f25270 */
[----:B--2---:R-:W-:-:S05]  /*0640*/  IMAD.WIDE R30, R2, 0x10, R30 ;  /* 0x00000010021e7825 */ /* 0x004fca00078e021e */
[----:B------:R2:W5:Y:S02]  /*0650*/  LDG.E R26, desc[UR36][R30.64+0x8] ;  /* 0x000008241e1a7981 */ /* 0x000564000c1e1900 */
[----:B-----5:R-:W-:Y:S01]  /*0660*/  ISETP.LT.AND P0, PT, R2, R3, PT ;  /* 0x000000030200720c */ /* 0x020fe20003f01270 */
[----:B------:R-:W-:-:S12]  /*0670*/  BSSY.RECONVERGENT B6, `(.L_x_141) ;  /* 0x0000012000067945 */ /* 0x000fd80003800200 */
[----:B--2---:R-:W-:Y:S05]  /*0680*/  @P1 BRA P0, `(.L_x_142) ;  /* 0x0000000000401947 */ /* 0x004fea0000000000 */
[----:B------:R-:W-:Y:S01]  /*0690*/  MOV R14, 0x8 ;  /* 0x00000008000e7802 */ /* 0x000fe20000000f00 */
[----:B------:R-:W1:Y:S01]  /*06a0*/  LDCU.64 UR4, c[0x4][0x90] ;  /* 0x01001200ff0477ac */ /* 0x000e620008000a00 */
[----:B------:R-:W-:Y:S02]  /*06b0*/  IMAD.MOV.U32 R8, RZ, RZ, 0xde ;  /* 0x000000deff087424 */ /* 0x000fe400078e00ff */
[----:B------:R-:W-:Y:S01]  /*06c0*/  IMAD.MOV.U32 R12, RZ, RZ, 0x1 ;  /* 0x00000001ff0c7424 */ /* 0x000fe200078e00ff */
[----:B------:R-:W2:Y:S01]  /*06d0*/  LDCU.64 UR8, c[0x4][0x60] ;  /* 0x01000c00ff0877ac */ /* 0x000ea20008000a00 */
[----:B------:R-:W3:Y:S01]  /*06e0*/  LDC.64 R14, c[0x4][R14] ;  /* 0x010000000e0e7b82 */ /* 0x000ee20000000a00 */
[----:B------:R-:W-:Y:S01]  /*06f0*/  IMAD.MOV.U32 R13, RZ, RZ, RZ ;  /* 0x000000ffff0d7224 */ /* 0x000fe200078e00ff */
[----:B------:R-:W4:Y:S01]  /*0700*/  LDCU.64 UR6, c[0x4][0x18] ;  /* 0x01000300ff0677ac */ /* 0x000f220008000a00 */
[----:B-1----:R-:W-:Y:S02]  /*0710*/  IMAD.U32 R4, RZ, RZ, UR4 ;  /* 0x00000004ff047e24 */ /* 0x002fe4000f8e00ff */
[----:B------:R-:W-:-:S02]  /*0720*/  IMAD.U32 R5, RZ, RZ, UR5 ;  /* 0x00000005ff057e24 */ /* 0x000fc4000f8e00ff */
[----:B--2---:R-:W-:Y:S01]  /*0730*/  IMAD.U32 R6, RZ, RZ, UR8 ;  /* 0x00000008ff067e24 */ /* 0x004fe2000f8e00ff */
[----:B------:R-:W-:Y:S01]  /*0740*/  MOV R7, UR9 ;  /* 0x0000000900077c02 */ /* 0x000fe20008000f00 */
[----:B----4-:R-:W-:Y:S02]  /*0750*/  IMAD.U32 R10, RZ, RZ, UR6 ;  /* 0x00000006ff0a7e24 */ /* 0x010fe4000f8e00ff */
[----:B------:R-:W-:-:S07]  /*0760*/  IMAD.U32 R11, RZ, RZ, UR7 ;  /* 0x00000007ff0b7e24 */ /* 0x000fce000f8e00ff */
[----:B------:R-:W-:-:S07]  /*0770*/  LEPC R20, `(.L_x_142) ;  /* 0x000000001014794e */ /* 0x000fce0000000000 */
[----:B0--3--:R-:W-:Y:S05]  /*0780*/  CALL.ABS.NOINC R14 ;  /* 0x000000000e007343 */ /* 0x009fea0003c00000 */
.L_x_142:
[----:B------:R-:W-:Y:S05]  /*0790*/  BSYNC.RECONVERGENT B6 ;  /* 0x0000000000067941 */ /* 0x000fea0003800200 */
.L_x_141:
[----:B------:R-:W2:Y:S01]  /*07a0*/  LDG.E R3, desc[UR36][R30.64+0xc] ;  /* 0x00000c241e037981 */ /* 0x000ea2000c1e1900 */
[----:B------:R-:W-:Y:S01]  /*07b0*/  BSSY.RECONVERGENT B0, `(.L_x_143) ;  /* 0x00000ea000007945 */ /* 0x000fe20003800200 */
[----:B--2---:R-:W-:-:S04]  /*07c0*/  ISETP.GE.AND P0, PT, R3, R26, PT ;  /* 0x0000001a0300720c */ /* 0x004fc80003f06270 */
[----:B------:R-:W-:-:S13]  /*07d0*/  ISETP.EQ.OR P0, PT, R26, -0x1, !P0 ;  /* 0xffffffff1a00780c */ /* 0x000fda0004702670 */
[----:B------:R-:W-:Y:S05]  /*07e0*/  @P0 BRA `(.L_x_144) ;  /* 0x0000000c00980947 */ /* 0x000fea0003800000 */
[----:B------:R-:W-:Y:S01]  /*07f0*/  IADD3 R3, PT, PT, -R26, R3, RZ ;  /* 0x000000031a037210 */ /* 0x000fe20007ffe1ff */
[----:B------:R-:W-:Y:S03]  /*0800*/  BSSY.RECONVERGENT B1, `(.L_x_145) ;  /* 0x000006d000017945 */ /* 0x000fe60003800200 */
[C---:B------:R-:W-:Y:S01]  /*0810*/  ISETP.GE.U32.AND P0, PT, R3.reuse, 0xf, PT ;  /* 0x0000000f0300780c */ /* 0x040fe20003f06070 */
[----:B------:R-:W-:-:S12]  /*0820*/  VIADD R3, R3, 0x1 ;  /* 0x0000000103037836 */ /* 0x000fd80000000000 */
[----:B------:R-:W-:Y:S05]  /*0830*/  @!P0 BRA `(.L_x_146) ;  /* 0x0000000400a48947 */ /* 0x000fea0003800000 */
[----:B------:R-:W-:-:S05]  /*0840*/  LOP3.LUT R12, R3, 0xfffffff0, RZ, 0xc0, !PT ;  /* 0xfffffff0030c7812 */ /* 0x000fca00078ec0ff */
[----:B------:R-:W-:-:S07]  /*0850*/  IMAD.MOV R12, RZ, RZ, -R12 ;  /* 0x000000ffff0c7224 */ /* 0x000fce00078e0a0c */
.L_x_147:
[----:B------:R-:W2:Y:S08]  /*0860*/  LDC.64 R6, c[0x0][0x380] ;  /* 0x0000e000ff067b82 */ /* 0x000eb00000000a00 */
[----:B-1----:R-:W1:Y:S01]  /*0870*/  LDC.64 R4, c[0x0][0x3b0] ;  /* 0x0000ec00ff047b82 */ /* 0x002e620000000a00 */
[----:B--2---:R-:W-:-:S05]  /*0880*/  IMAD.WIDE R6, R26, 0x4, R6 ;  /* 0x000000041a067825 */ /* 0x004fca00078e0206 */
[----:B------:R-:W2:Y:S04]  /*0890*/  LDG.E R0, desc[UR36][R6.64+0xcf00] ;  /* 0x00cf002406007981 */ /* 0x000ea8000c1e1900 */
[----:B------:R-:W3:Y:S04]  /*08a0*/  LDG.E R8, desc[UR36][R6.64+0xcf04] ;  /* 0x00cf042406087981 */ /* 0x000ee8000c1e1900 */
[----:B------:R-:W4:Y:S04]  /*08b0*/  LDG.E R15, desc[UR36][R6.64+0xcf0c] ;  /* 0x00cf0c24060f7981 */ /* 0x000f28000c1e1900 */
[----:B------:R-:W5:Y:S04]  /*08c0*/  LDG.E R21, desc[UR36][R6.64+0xcf08] ;  /* 0x00cf082406157981 */ /* 0x000f68000c1e1900 */
[----:B------:R-:W5:Y:S04]  /*08d0*/  LDG.E R20, desc[UR36][R6.64+0xcf10] ;  /* 0x00cf102406147981 */ /* 0x000f68000c1e1900 */
[----:B------:R-:W5:Y:S04]  /*08e0*/  LDG.E R14, desc[UR36][R6.64+0xcf14] ;  /* 0x00cf1424060e7981 */ /* 0x000f68000c1e1900 */
[----:B------:R-:W5:Y:S01]  /*08f0*/  LDG.E R13, desc[UR36][R6.64+0xcf18] ;  /* 0x00cf1824060d7981 */ /* 0x000f62000c1e1900 */
[----:B--2---:R-:W-:-:S03]  /*0900*/  IMAD.SHL.U32 R11, R0, 0x2, RZ ;  /* 0x00000002000b7824 */ /* 0x004fc600078e00ff */
[----:B------:R-:W2:Y:S01]  /*0910*/  LDG.E R0, desc[UR36][R6.64+0xcf1c] ;  /* 0x00cf1c2406007981 */ /* 0x000ea2000c1e1900 */
[----:B---3--:R-:W-:Y:S02]  /*0920*/  IMAD.SHL.U32 R9, R8, 0x2, RZ ;  /* 0x0000000208097824 */ /* 0x008fe400078e00ff */
[----:B-1----:R-:W-:-:S04]  /*0930*/  IMAD.WIDE R10, R11, 0x4, R4 ;  /* 0x000000040b0a7825 */ /* 0x002fc800078e0204 */
[----:B------:R-:W-:Y:S02]  /*0940*/  IMAD.WIDE R8, R9, 0x4, R4 ;  /* 0x0000000409087825 */ /* 0x000fe400078e0204 */
[----:B------:R4:W3:Y:S04]  /*0950*/  LDG.E R10, desc[UR36][R10.64+0x4] ;  /* 0x000004240a0a7981 */ /* 0x0008e8000c1e1900 */
[----:B------:R5:W2:Y:S01]  /*0960*/  LDG.E R8, desc[UR36][R8.64+0x4] ;  /* 0x0000042408087981 */ /* 0x000aa2000c1e1900 */
[----:B----4-:R-:W-:Y:S01]  /*0970*/  SHF.L.U32 R11, R15, 0x1, RZ ;  /* 0x000000010f0b7819 */ /* 0x010fe200000006ff */
[----:B-----5:R-:W-:Y:S02]  /*0980*/  IMAD.SHL.U32 R9, R21, 0x2, RZ ;  /* 0x0000000215097824 */ /* 0x020fe400078e00ff */
[----:B------:R-:W-:-:S02]  /*0990*/  IMAD.SHL.U32 R31, R14, 0x2, RZ ;  /* 0x000000020e1f7824 */ /* 0x000fc400078e00ff */
[----:B------:R-:W-:Y:S01]  /*09a0*/  IMAD.SHL.U32 R13, R13, 0x2, RZ ;  /* 0x000000020d0d7824 */ /* 0x000fe200078e00ff */
[--C-:B---3--:R-:W-:Y:S02]  /*09b0*/  SHF.R.S32.HI R27, RZ, 0x1f, R10.reuse ;  /* 0x0000001fff1b7819 */ /* 0x108fe4000001140a */
[----:B--2---:R-:W-:Y:S02]  /*09c0*/  IADD3 R19, P0, P1, R8, R19, R10 ;  /* 0x0000001308137210 */ /* 0x004fe4000791e00a */
[----:B------:R-:W-:Y:S01]  /*09d0*/  SHF.R.S32.HI R30, RZ, 0x1f, R8 ;  /* 0x0000001fff1e7819 */ /* 0x000fe20000011408 */
[----:B------:R-:W-:-:S03]  /*09e0*/  IMAD.WIDE R8, R9, 0x4, R4 ;  /* 0x0000000409087825 */ /* 0x000fc600078e0204 */
[----:B------:R-:W-:Y:S01]  /*09f0*/  IADD3.X R22, PT, PT, R30, R22, R27, P0, P1 ;  /* 0x000000161e167210 */ /* 0x000fe200007e241b */
[--C-:B------:R-:W-:Y:S01]  /*0a00*/  IMAD.WIDE R10, R11, 0x4, R4.reuse ;  /* 0x000000040b0a7825 */ /* 0x100fe200078e0204 */
[----:B------:R1:W2:Y:S03]  /*0a10*/  LDG.E R15, desc[UR36][R8.64+0x4] ;  /* 0x00000424080f7981 */ /* 0x0002a6000c1e1900 */
[----:B------:R-:W-:Y:S01]  /*0a20*/  IMAD.SHL.U32 R27, R20, 0x2, RZ ;  /* 0x00000002141b7824 */ /* 0x000fe200078e00ff */
[----:B------:R3:W2:Y:S03]  /*0a30*/  LDG.E R21, desc[UR36][R10.64+0x4] ;  /* 0x000004240a157981 */ /* 0x0006a6000c1e1900 */
[----:B-1----:R-:W-:-:S04]  /*0a40*/  IMAD.WIDE R8, R27, 0x4, R4 ;  /* 0x000000041b087825 */ /* 0x002fc800078e0204 */
[----:B---3--:R-:W-:Y:S01]  /*0a50*/  IMAD.WIDE R10, R31, 0x4, R4 ;  /* 0x000000041f0a7825 */ /* 0x008fe200078e0204 */
[----:B------:R1:W3:Y:S04]  /*0a60*/  LDG.E R14, desc[UR36][R8.64+0x4] ;  /* 0x00000424080e7981 */ /* 0x0002e8000c1e1900 */
[----:B------:R4:W5:Y:S01]  /*0a70*/  LDG.E R20, desc[UR36][R10.64+0x4] ;  /* 0x000004240a147981 */ /* 0x000962000c1e1900 */
[----:B------:R-:W-:-:S03]  /*0a80*/  IMAD.SHL.U32 R27, R0, 0x2, RZ ;  /* 0x00000002001b7824 */ /* 0x000fc600078e00ff */
[----:B------:R-:W5:Y:S01]  /*0a90*/  LDG.E R0, desc[UR36][R6.64+0xcf20] ;  /* 0x00cf202406007981 */ /* 0x000f62000c1e1900 */
[----:B-1----:R-:W-:-:S04]  /*0aa0*/  IMAD.WIDE R8, R27, 0x4, R4 ;  /* 0x000000041b087825 */ /* 0x002fc800078e0204 */
[----:B----4-:R-:W-:Y:S02]  /*0ab0*/  IMAD.WIDE R10, R13, 0x4, R4 ;  /* 0x000000040d0a7825 */ /* 0x010fe400078e0204 */
[----:B------:R-:W4:Y:S04]  /*0ac0*/  LDG.E R8, desc[UR36][R8.64+0x4] ;  /* 0x0000042408087981 */ /* 0x000f28000c1e1900 */
[----:B------:R-:W4:Y:S04]  /*0ad0*/  LDG.E R10, desc[UR36][R10.64+0x4] ;  /* 0x000004240a0a7981 */ /* 0x000f28000c1e1900 */
[----:B------:R-:W4:Y:S04]  /*0ae0*/  LDG.E R9, desc[UR36][R6.64+0xcf24] ;  /* 0x00cf242406097981 */ /* 0x000f28000c1e1900 */
[----:B------:R-:W4:Y:S01]  /*0af0*/  LDG.E R11, desc[UR36][R6.64+0xcf28] ;  /* 0x00cf2824060b7981 */ /* 0x000f22000c1e1900 */
[----:B--2---:R-:W-:-:S02]  /*0b00*/  IADD3 R19, P0, P1, R21, R19, R15 ;  /* 0x0000001315137210 */ /* 0x004fc4000791e00f */
[----:B------:R-:W-:Y:S02]  /*0b10*/  SHF.R.S32.HI R15, RZ, 0x1f, R15 ;  /* 0x0000001fff0f7819 */ /* 0x000fe4000001140f */
[----:B------:R-:W-:-:S04]  /*0b20*/  SHF.R.S32.HI R21, RZ, 0x1f, R21 ;  /* 0x0000001fff157819 */ /* 0x000fc80000011415 */
[----:B------:R-:W-:Y:S02]  /*0b30*/  IADD3.X R21, PT, PT, R21, R22, R15, P0, P1 ;  /* 0x0000001615157210 */ /* 0x000fe400007e240f */
[--C-:B---3--:R-:W-:Y:S02]  /*0b40*/  SHF.R.S32.HI R15, RZ, 0x1f, R14.reuse ;  /* 0x0000001fff0f7819 */ /* 0x108fe4000001140e */
[----:B-----5:R-:W-:Y:S02]  /*0b50*/  IADD3 R13, P0, P1, R20, R19, R14 ;  /* 0x00000013140d7210 */ /* 0x020fe4000791e00e */
[----:B------:R-:W2:Y:S01]  /*0b60*/  LDG.E R14, desc[UR36][R6.64+0xcf2c] ;  /* 0x00cf2c24060e7981 */ /* 0x000ea2000c1e1900 */
[----:B------:R-:W-:-:S04]  /*0b70*/  SHF.R.S32.HI R20, RZ, 0x1f, R20 ;  /* 0x0000001fff147819 */ /* 0x000fc80000011414 */
[----:B------:R-:W-:Y:S02]  /*0b80*/  IADD3.X R20, PT, PT, R20, R21, R15, P0, P1 ;  /* 0x0000001514147210 */ /* 0x000fe400007e240f */
[----:B------:R-:W3:Y:S01]  /*0b90*/  LDG.E R15, desc[UR36][R6.64+0xcf30] ;  /* 0x00cf3024060f7981 */ /* 0x000ee2000c1e1900 */
[--C-:B----4-:R-:W-:Y:S02]  /*0ba0*/  IADD3 R13, P0, P1, R8, R13, R10.reuse ;  /* 0x0000000d080d7210 */ /* 0x110fe4000791e00a */
[----:B------:R-:W-:Y:S02]  /*0bb0*/  SHF.R.S32.HI R19, RZ, 0x1f, R10 ;  /* 0x0000001fff137819 */ /* 0x000fe4000001140a */
[----:B------:R-:W4:Y:S01]  /*0bc0*/  LDG.E R10, desc[UR36][R6.64+0xcf34] ;  /* 0x00cf3424060a7981 */ /* 0x000f22000c1e1900 */
[----:B------:R-:W-:-:S04]  /*0bd0*/  SHF.R.S32.HI R8, RZ, 0x1f, R8 ;  /* 0x0000001fff087819 */ /* 0x000fc80000011408 */
[----:B------:R-:W-:Y:S02]  /*0be0*/  IADD3.X R8, PT, PT, R8, R20, R19, P0, P1 ;  /* 0x0000001408087210 */ /* 0x000fe400007e2413 */
[----:B------:R-:W5:Y:S04]  /*0bf0*/  LDG.E R19, desc[UR36][R6.64+0xcf38] ;  /* 0x00cf382406137981 */ /* 0x000f68000c1e1900 */
[----:B------:R1:W5:Y:S01]  /*0c00*/  LDG.E R20, desc[UR36][R6.64+0xcf3c] ;  /* 0x00cf3c2406147981 */ /* 0x000362000c1e1900 */
[----:B------:R-:W-:Y:S01]  /*0c10*/  IMAD.SHL.U32 R21, R0, 0x2, RZ ;  /* 0x0000000200157824 */ /* 0x000fe200078e00ff */
[----:B------:R-:W-:-:S03]  /*0c20*/  SHF.L.U32 R9, R9, 0x1, RZ ;  /* 0x0000000109097819 */ /* 0x000fc600000006ff */
[----:B-1----:R-:W-:-:S05]  /*0c30*/  IMAD.WIDE R6, R21, 0x4, R4 ;  /* 0x0000000415067825 */ /* 0x002fca00078e0204 */
[----:B------:R1:W5:Y:S01]  /*0c40*/  LDG.E R0, desc[UR36][R6.64+0x4] ;  /* 0x0000042406007981 */ /* 0x000362000c1e1900 */
[----:B------:R-:W-:Y:S02]  /*0c50*/  IMAD.SHL.U32 R11, R11, 0x2, RZ ;  /* 0x000000020b0b7824 */ /* 0x000fe400078e00ff */
[----:B-1----:R-:W-:-:S05]  /*0c60*/  IMAD.WIDE R6, R9, 0x4, R4 ;  /* 0x0000000409067825 */ /* 0x002fca00078e0204 */
[----:B------:R1:W5:Y:S02]  /*0c70*/  LDG.E R9, desc[UR36][R6.64+0x4] ;  /* 0x0000042406097981 */ /* 0x000364000c1e1900 */
[----:B-1----:R-:W-:-:S05]  /*0c80*/  IMAD.WIDE R6, R11, 0x4, R4 ;  /* 0x000000040b067825 */ /* 0x002fca00078e0204 */
[----:B------:R1:W5:Y:S01]  /*0c90*/  LDG.E R11, desc[UR36][R6.64+0x4] ;  /* 0x00000424060b7981 */ /* 0x000362000c1e1900 */
[----:B--2---:R-:W-:-:S04]  /*0ca0*/  IMAD.SHL.U32 R21, R14, 0x2, RZ ;  /* 0x000000020e157824 */ /* 0x004fc800078e00ff */
[----:B-1----:R-:W-:-:S04]  /*0cb0*/  IMAD.WIDE R6, R21, 0x4, R4 ;  /* 0x0000000415067825 */ /* 0x002fc800078e0204 */
[----:B---3--:R-:W-:Y:S01]  /*0cc0*/  IMAD.SHL.U32 R15, R15, 0x2, RZ ;  /* 0x000000020f0f7824 */ /* 0x008fe200078e00ff */
[----:B------:R1:W2:Y:S03]  /*0cd0*/  LDG.E R14, desc[UR36][R6.64+0x4] ;  /* 0x00000424060e7981 */ /* 0x0002a6000c1e1900 */
[----:B-1----:R-:W-:-:S04]  /*0ce0*/  IMAD.WIDE R6, R15, 0x4, R4 ;  /* 0x000000040f067825 */ /* 0x002fc800078e0204 */
[----:B----4-:R-:W-:Y:S02]  /*0cf0*/  IMAD.SHL.U32 R15, R10, 0x2, RZ ;  /* 0x000000020a0f7824 */ /* 0x010fe400078e00ff */
[----:B------:R1:W3:Y:S02]  /*0d00*/  LDG.E R10, desc[UR36][R6.64+0x4] ;  /* 0x00000424060a7981 */ /* 0x0002e4000c1e1900 */
[----:B-1----:R-:W-:-:S05]  /*0d10*/  IMAD.WIDE R6, R15, 0x4, R4 ;  /* 0x000000040f067825 */ /* 0x002fca00078e0204 */
[----:B------:R1:W3:Y:S01]  /*0d20*/  LDG.E R15, desc[UR36][R6.64+0x4] ;  /* 0x00000424060f7981 */ /* 0x0002e2000c1e1900 */
[----:B-----5:R-:W-:Y:S01]  /*0d30*/  IMAD.SHL.U32 R19, R19, 0x2, RZ ;  /* 0x0000000213137824 */ /* 0x020fe200078e00ff */
[----:B------:R-:W-:-:S03]  /*0d40*/  SHF.L.U32 R21, R20, 0x1, RZ ;  /* 0x0000000114157819 */ /* 0x000fc600000006ff */
[----:B-1----:R-:W-:-:S04]  /*0d50*/  IMAD.WIDE R6, R19, 0x4, R4 ;  /* 0x0000000413067825 */ /* 0x002fc800078e0204 */
[----:B------:R-:W-:Y:S01]  /*0d60*/  IMAD.WIDE R4, R21, 0x4, R4 ;  /* 0x0000000415047825 */ /* 0x000fe200078e0204 */
[----:B------:R-:W4:Y:S05]  /*0d70*/  LDG.E R20, desc[UR36][R6.64+0x4] ;  /* 0x0000042406147981 */ /* 0x000f2a000c1e1900 */
[----:B------:R-:W4:Y:S01]  /*0d80*/  LDG.E R5, desc[UR36][R4.64+0x4] ;  /* 0x0000042404057981 */ /* 0x000f22000c1e1900 */
[--C-:B------:R-:W-:Y:S02]  /*0d90*/  IADD3 R19, P0, P1, R9, R13, R0.reuse ;  /* 0x0000000d09137210 */ /* 0x100fe4000791e000 */
[----:B------:R-:W-:Y:S02]  /*0da0*/  SHF.R.S32.HI R13, RZ, 0x1f, R0 ;  /* 0x0000001fff0d7819 */ /* 0x000fe40000011400 */
[----:B------:R-:W-:-:S04]  /*0db0*/  SHF.R.S32.HI R9, RZ, 0x1f, R9 ;  /* 0x0000001fff097819 */ /* 0x000fc80000011409 */
[----:B------:R-:W-:Y:S01]  /*0dc0*/  IADD3.X R8, PT, PT, R9, R8, R13, P0, P1 ;  /* 0x0000000809087210 */ /* 0x000fe200007e240d */
[----:B------:R-:W-:Y:S02]  /*0dd0*/  VIADD R12, R12, 0x10 ;  /* 0x000000100c0c7836 */ /* 0x000fe40000000000 */
[----:B------:R-:W-:Y:S01]  /*0de0*/  VIADD R26, R26, 0x10 ;  /* 0x000000101a1a7836 */ /* 0x000fe20000000000 */
[--C-:B--2---:R-:W-:Y:S02]  /*0df0*/  IADD3 R19, P0, P1, R14, R19, R11.reuse ;  /* 0x000000130e137210 */ /* 0x104fe4000791e00b */
[----:B------:R-:W-:Y:S02]  /*0e00*/  SHF.R.S32.HI R11, RZ, 0x1f, R11 ;  /* 0x0000001fff0b7819 */ /* 0x000fe4000001140b */
[----:B------:R-:W-:-:S04]  /*0e10*/  SHF.R.S32.HI R14, RZ, 0x1f, R14 ;  /* 0x0000001fff0e7819 */ /* 0x000fc8000001140e */
[----:B------:R-:W-:Y:S02]  /*0e20*/  IADD3.X R11, PT, PT, R14, R8, R11, P0, P1 ;  /* 0x000000080e0b7210 */ /* 0x000fe400007e240b */
[--C-:B---3--:R-:W-:Y:S02]  /*0e30*/  IADD3 R19, P0, P1, R15, R19, R10.reuse ;  /* 0x000000130f137210 */ /* 0x108fe4000791e00a */
[----:B------:R-:W-:Y:S02]  /*0e40*/  SHF.R.S32.HI R10, RZ, 0x1f, R10 ;  /* 0x0000001fff0a7819 */ /* 0x000fe4000001140a */
[----:B------:R-:W-:-:S04]  /*0e50*/  SHF.R.S32.HI R15, RZ, 0x1f, R15 ;  /* 0x0000001fff0f7819 */ /* 0x000fc8000001140f */
[----:B------:R-:W-:Y:S02]  /*0e60*/  IADD3.X R10, PT, PT, R15, R11, R10, P0, P1 ;  /* 0x0000000b0f0a7210 */ /* 0x000fe400007e240a */
[----:B------:R-:W-:Y:S02]  /*0e70*/  ISETP.NE.AND P0, PT, R12, RZ, PT ;  /* 0x000000ff0c00720c */ /* 0x000fe40003f05270 */
[--C-:B----4-:R-:W-:Y:S02]  /*0e80*/  IADD3 R19, P1, P2, R5, R19, R20.reuse ;  /* 0x0000001305137210 */ /* 0x110fe40007a3e014 */
[----:B------:R-:W-:Y:S02]  /*0e90*/  SHF.R.S32.HI R20, RZ, 0x1f, R20 ;  /* 0x0000001fff147819 */ /* 0x000fe40000011414 */
[----:B------:R-:W-:-:S04]  /*0ea0*/  SHF.R.S32.HI R5, RZ, 0x1f, R5 ;  /* 0x0000001fff057819 */ /* 0x000fc80000011405 */
[----:B------:R-:W-:-:S03]  /*0eb0*/  IADD3.X R22, PT, PT, R5, R10, R20, P1, P2 ;  /* 0x0000000a05167210 */ /* 0x000fc60000fe4414 */
[----:B------:R-:W-:Y:S05]  /*0ec0*/  @P0 BRA `(.L_x_147) ;  /* 0xfffffff800640947 */ /* 0x000fea000383ffff */
.L_x_146:
[----:B------:R-:W-:Y:S05]  /*0ed0*/  BSYNC.RECONVERGENT B1 ;  /* 0x0000000000017941 */ /* 0x000fea0003800200 */
.L_x_145:
[----:B------:R-:W-:-:S13]  /*0ee0*/  LOP3.LUT P0, R0, R3, 0xf, RZ, 0xc0, !PT ;  /* 0x0000000f03007812 */ /* 0x000fda000780c0ff */
[----:B------:R-:W-:Y:S05]  /*0ef0*/  @!P0 BRA `(.L_x_144) ;  /* 0x0000000400d48947 */ /* 0x000fea0003800000 */
[----:B------:R-:W-:Y:S01]  /*0f00*/  ISETP.GE.U32.AND P0, PT, R0, 0x8, PT ;  /* 0x000000080000780c */ /* 0x000fe20003f06070 */
[----:B------:R-:W-:-:S12]  /*0f10*/  BSSY.RECONVERGENT B1, `(.L_x_148) ;  /* 0x0000036000017945 */ /* 0x000fd80003800200 */
[----:B------:R-:W-:Y:S05]  /*0f20*/  @!P0 BRA `(.L_x_149) ;  /* 0x0000000000d08947 */ /* 0x000fea0003800000 */
        /* <DEDUP_REMOVED lines=9> */
[----:B------:R-:W5:Y:S04]  /*0fc0*/  LDG.E R12, desc[UR36][R20.64+0xcf18] ;  /* 0x00cf1824140c7981 */ /* 0x000f68000c1e1900 */
[----:B------:R0:W5:Y:S01]  /*0fd0*/  LDG.E R13, desc[UR36][R20.64+0xcf1c] ;  /* 0x00cf1c24140d7981 */ /* 0x000162000c1e1900 */
[----:B--2---:R-:W-:-:S02]  /*0fe0*/  IMAD.SHL.U32 R7, R7, 0x2, RZ ;  /* 0x0000000207077824 */ /* 0x004fc400078e00ff */
[----:B---3--:R-:W-:Y:S02]  /*0ff0*/  IMAD.SHL.U32 R9, R6, 0x2, RZ ;  /* 0x0000000206097824 */ /* 0x008fe400078e00ff */
[----:B-1----:R-:W-:Y:S01]  /*1000*/  IMAD.WIDE R6, R7, 0x4, R4 ;  /* 0x0000000407067825 */ /* 0x002fe200078e0204 */
[----:B----4-:R-:W-:-:S03]  /*1010*/  SHF.L.U32 R27, R0, 0x1, RZ ;  /* 0x00000001001b7819 */ /* 0x010fc600000006ff */
[----:B------:R-:W-:-:S04]  /*1020*/  IMAD.WIDE R8, R9, 0x4, R4 ;  /* 0x0000000409087825 */ /* 0x000fc800078e0204 */
[----:B-----5:R-:W-:Y:S01]  /*1030*/  IMAD.SHL.U32 R15, R10, 0x2, RZ ;  /* 0x000000020a0f7824 */ /* 0x020fe200078e00ff */
[----:B------:R1:W2:Y:S04]  /*1040*/  LDG.E R0, desc[UR36][R8.64+0x4] ;  /* 0x0000042408007981 */ /* 0x0002a8000c1e1900 */
[----:B------:R3:W2:Y:S01]  /*1050*/  LDG.E R10, desc[UR36][R6.64+0x4] ;  /* 0x00000424060a7981 */ /* 0x0006a2000c1e1900 */
[----:B0-----:R-:W-:Y:S02]  /*1060*/  IMAD.SHL.U32 R21, R14, 0x2, RZ ;  /* 0x000000020e157824 */ /* 0x001fe400078e00ff */
[----:B-1----:R-:W-:-:S04]  /*1070*/  IMAD.WIDE R8, R15, 0x4, R4 ;  /* 0x000000040f087825 */ /* 0x002fc800078e0204 */
[----:B---3--:R-:W-:-:S04]  /*1080*/  IMAD.WIDE R6, R27, 0x4, R4 ;  /* 0x000000041b067825 */ /* 0x008fc800078e0204 */
[----:B------:R-:W-:Y:S01]  /*1090*/  IMAD.SHL.U32 R15, R11, 0x2, RZ ;  /* 0x000000020b0f7824 */ /* 0x000fe200078e00ff */
[----:B------:R0:W3:Y:S01]  /*10a0*/  LDG.E R14, desc[UR36][R6.64+0x4] ;  /* 0x00000424060e7981 */ /* 0x0000e2000c1e1900 */
[----:B------:R-:W-:-:S03]  /*10b0*/  IMAD.SHL.U32 R13, R13, 0x2, RZ ;  /* 0x000000020d0d7824 */ /* 0x000fc600078e00ff */
[----:B------:R1:W3:Y:S01]  /*10c0*/  LDG.E R11, desc[UR36][R8.64+0x4] ;  /* 0x00000424080b7981 */ /* 0x0002e2000c1e1900 */
[----:B0-----:R-:W-:-:S04]  /*10d0*/  IMAD.WIDE R6, R15, 0x4, R4 ;  /* 0x000000040f067825 */ /* 0x001fc800078e0204 */
[----:B------:R-:W-:Y:S02]  /*10e0*/  IMAD.SHL.U32 R15, R12, 0x2, RZ ;  /* 0x000000020c0f7824 */ /* 0x000fe400078e00ff */
[--C-:B-1----:R-:W-:Y:S01]  /*10f0*/  IMAD.WIDE R8, R21, 0x4, R4.reuse ;  /* 0x0000000415087825 */ /* 0x102fe200078e0204 */
[----:B------:R0:W4:Y:S03]  /*1100*/  LDG.E R12, desc[UR36][R6.64+0x4] ;  /* 0x00000424060c7981 */ /* 0x000126000c1e1900 */
[----:B0-----:R-:W-:-:S04]  /*1110*/  IMAD.WIDE R6, R15, 0x4, R4 ;  /* 0x000000040f067825 */ /* 0x001fc800078e0204 */
[----:B------:R-:W-:Y:S01]  /*1120*/  IMAD.WIDE R4, R13, 0x4, R4 ;  /* 0x000000040d047825 */ /* 0x000fe200078e0204 */
[----:B------:R-:W5:Y:S04]  /*1130*/  LDG.E R15, desc[UR36][R6.64+0x4] ;  /* 0x00000424060f7981 */ /* 0x000f68000c1e1900 */
[----:B------:R-:W4:Y:S04]  /*1140*/  LDG.E R13, desc[UR36][R8.64+0x4] ;  /* 0x00000424080d7981 */ /* 0x000f28000c1e1900 */
[----:B------:R-:W5:Y:S01]  /*1150*/  LDG.E R4, desc[UR36][R4.64+0x4] ;  /* 0x0000042404047981 */ /* 0x000f62000c1e1900 */
[----:B------:R-:W-:Y:S01]  /*1160*/  VIADD R26, R26, 0x8 ;  /* 0x000000081a1a7836 */ /* 0x000fe20000000000 */
[----:B--2---:R-:W-:-:S02]  /*1170*/  IADD3 R20, P0, P1, R10, R19, R0 ;  /* 0x000000130a147210 */ /* 0x004fc4000791e000 */
[----:B------:R-:W-:Y:S02]  /*1180*/  SHF.R.S32.HI R19, RZ, 0x1f, R0 ;  /* 0x0000001fff137819 */ /* 0x000fe40000011400 */
[----:B------:R-:W-:-:S04]  /*1190*/  SHF.R.S32.HI R10, RZ, 0x1f, R10 ;  /* 0x0000001fff0a7819 */ /* 0x000fc8000001140a */
[----:B------:R-:W-:Y:S02]  /*11a0*/  IADD3.X R10, PT, PT, R10, R22, R19, P0, P1 ;  /* 0x000000160a0a7210 */ /* 0x000fe400007e2413 */
[--C-:B---3--:R-:W-:Y:S02]  /*11b0*/  IADD3 R19, P0, P1, R14, R20, R11.reuse ;  /* 0x000000140e137210 */ /* 0x108fe4000791e00b */
[----:B------:R-:W-:Y:S02]  /*11c0*/  SHF.R.S32.HI R11, RZ, 0x1f, R11 ;  /* 0x0000001fff0b7819 */ /* 0x000fe4000001140b */
[----:B------:R-:W-:-:S04]  /*11d0*/  SHF.R.S32.HI R14, RZ, 0x1f, R14 ;  /* 0x0000001fff0e7819 */ /* 0x000fc8000001140e */
[----:B------:R-:W-:Y:S02]  /*11e0*/  IADD3.X R11, PT, PT, R14, R10, R11, P0, P1 ;  /* 0x0000000a0e0b7210 */ /* 0x000fe400007e240b */
[--C-:B----4-:R-:W-:Y:S02]  /*11f0*/  IADD3 R19, P0, P1, R13, R19, R12.reuse ;  /* 0x000000130d137210 */ /* 0x110fe4000791e00c */
[----:B------:R-:W-:Y:S02]  /*1200*/  SHF.R.S32.HI R12, RZ, 0x1f, R12 ;  /* 0x0000001fff0c7819 */ /* 0x000fe4000001140c */
[----:B------:R-:W-:Y:S02]  /*1210*/  SHF.R.S32.HI R13, RZ, 0x1f, R13 ;  /* 0x0000001fff0d7819 */ /* 0x000fe4000001140d */
[--C-:B-----5:R-:W-:Y:S02]  /*1220*/  IADD3 R19, P2, P3, R4, R19, R15.reuse ;  /* 0x0000001304137210 */ /* 0x120fe40007b5e00f */
[----:B------:R-:W-:-:S02]  /*1230*/  SHF.R.S32.HI R15, RZ, 0x1f, R15 ;  /* 0x0000001fff0f7819 */ /* 0x000fc4000001140f */
[----:B------:R-:W-:Y:S02]  /*1240*/  IADD3.X R12, PT, PT, R13, R11, R12, P0, P1 ;  /* 0x0000000b0d0c7210 */ /* 0x000fe400007e240c */
[----:B------:R-:W-:-:S04]  /*1250*/  SHF.R.S32.HI R4, RZ, 0x1f, R4 ;  /* 0x0000001fff047819 */ /* 0x000fc80000011404 */
[----:B------:R-:W-:-:S07]  /*1260*/  IADD3.X R22, PT, PT, R4, R12, R15, P2, P3 ;  /* 0x0000000c04167210 */ /* 0x000fce00017e640f */
.L_x_149:
[----:B------:R-:W-:Y:S05]  /*1270*/  BSYNC.RECONVERGENT B1 ;  /* 0x0000000000017941 */ /* 0x000fea0003800200 */
.L_x_148:
[----:B------:R-:W-:-:S13]  /*1280*/  LOP3.LUT P0, R0, R3, 0x7, RZ, 0xc0, !PT ;  /* 0x0000000703007812 */ /* 0x000fda000780c0ff */
[----:B------:R-:W-:Y:S05]  /*1290*/  @!P0 BRA `(.L_x_144) ;  /* 0x0000000000ec8947 */ /* 0x000fea0003800000 */
[----:B------:R-:W-:Y:S01]  /*12a0*/  ISETP.GE.U32.AND P1, PT, R0, 0x4, PT ;  /* 0x000000040000780c */ /* 0x000fe20003f26070 */
[----:B------:R-:W-:Y:S01]  /*12b0*/  BSSY.RECONVERGENT B1, `(.L_x_150) ;  /* 0x0000020000017945 */ /* 0x000fe20003800200 */
[----:B------:R-:W-:-:S04]  /*12c0*/  LOP3.LUT R3, R3, 0x3, RZ, 0xc0, !PT ;  /* 0x0000000303037812 */ /* 0x000fc800078ec0ff */
[----:B------:R-:W-:-:S07]  /*12d0*/  ISETP.NE.AND P0, PT, R3, RZ, PT ;  /* 0x000000ff0300720c */ /* 0x000fce0003f05270 */
[----:B------:R-:W-:Y:S06]  /*12e0*/  @!P1 BRA `(.L_x_151) ;  /* 0x0000000000709947 */ /* 0x000fec0003800000 */
[----:B------:R-:W2:Y:S08]  /*12f0*/  LDC.64 R12, c[0x0][0x380] ;  /* 0x0000e000ff0c7b82 */ /* 0x000eb00000000a00 */
[----:B-1----:R-:W1:Y:S01]  /*1300*/  LDC.64 R4, c[0x0][0x3b0] ;  /* 0x0000ec00ff047b82 */ /* 0x002e620000000a00 */
[----:B--2---:R-:W-:-:S05]  /*1310*/  IMAD.WIDE R12, R26, 0x4, R12 ;  /* 0x000000041a0c7825 */ /* 0x004fca00078e020c */
[----:B------:R-:W2:Y:S04]  /*1320*/  LDG.E R0, desc[UR36][R12.64+0xcf00] ;  /* 0x00cf00240c007981 */ /* 0x000ea8000c1e1900 */
[----:B------:R-:W3:Y:S04]  /*1330*/  LDG.E R6, desc[UR36][R12.64+0xcf04] ;  /* 0x00cf04240c067981 */ /* 0x000ee8000c1e1900 */
[----:B------:R-:W4:Y:S04]  /*1340*/  LDG.E R8, desc[UR36][R12.64+0xcf08] ;  /* 0x00cf08240c087981 */ /* 0x000f28000c1e1900 */
[----:B------:R-:W5:Y:S01]  /*1350*/  LDG.E R14, desc[UR36][R12.64+0xcf0c] ;  /* 0x00cf0c240c0e7981 */ /* 0x000f62000c1e1900 */
[----:B--2---:R-:W-:Y:S01]  /*1360*/  SHF.L.U32 R11, R0, 0x1, RZ ;  /* 0x00000001000b7819 */ /* 0x004fe200000006ff */
[----:B---3--:R-:W-:-:S04]  /*1370*/  IMAD.SHL.U32 R7, R6, 0x2, RZ ;  /* 0x0000000206077824 */ /* 0x008fc800078e00ff */
[----:B-1----:R-:W-:-:S04]  /*1380*/  IMAD.WIDE R10, R11, 0x4, R4 ;  /* 0x000000040b0a7825 */ /* 0x002fc800078e0204 */
[----:B----4-:R-:W-:Y:S02]  /*1390*/  IMAD.SHL.U32 R9, R8, 0x2, RZ ;  /* 0x0000000208097824 */ /* 0x010fe400078e00ff */
[--C-:B------:R-:W-:Y:S01]  /*13a0*/  IMAD.WIDE R6, R7, 0x4, R4.reuse ;  /* 0x0000000407067825 */ /* 0x100fe200078e0204 */
[----:B------:R-:W2:Y:S03]  /*13b0*/  LDG.E R10, desc[UR36][R10.64+0x4] ;  /* 0x000004240a0a7981 */ /* 0x000ea6000c1e1900 */
[----:B-----5:R-:W-:Y:S02]  /*13c0*/  IMAD.SHL.U32 R15, R14, 0x2, RZ ;  /* 0x000000020e0f7824 */ /* 0x020fe400078e00ff */
[--C-:B------:R-:W-:Y:S01]  /*13d0*/  IMAD.WIDE R8, R9, 0x4, R4.reuse ;  /* 0x0000000409087825 */ /* 0x100fe200078e0204 */
[----:B------:R-:W3:Y:S03]  /*13e0*/  LDG.E R6, desc[UR36][R6.64+0x4] ;  /* 0x0000042406067981 */ /* 0x000ee6000c1e1900 */
[----:B------:R-:W-:-:S02]  /*13f0*/  IMAD.WIDE R4, R15, 0x4, R4 ;  /* 0x000000040f047825 */ /* 0x000fc400078e0204 */
[----:B------:R-:W4:Y:S04]  /*1400*/  LDG.E R8, desc[UR36][R8.64+0x4] ;  /* 0x0000042408087981 */ /* 0x000f28000c1e1900 */
[----:B------:R-:W5:Y:S01]  /*1410*/  LDG.E R4, desc[UR36][R4.64+0x4] ;  /* 0x0000042404047981 */ /* 0x000f62000c1e1900 */
[----:B------:R-:W-:Y:S01]  /*1420*/  VIADD R26, R26, 0x4 ;  /* 0x000000041a1a7836 */ /* 0x000fe20000000000 */
[--C-:B--2---:R-:W-:Y:S02]  /*1430*/  SHF.R.S32.HI R13, RZ, 0x1f, R10.reuse ;  /* 0x0000001fff0d7819 */ /* 0x104fe4000001140a */
[----:B---3--:R-:W-:Y:S02]  /*1440*/  IADD3 R19, P1, P2, R6, R19, R10 ;  /* 0x0000001306137210 */ /* 0x008fe40007a3e00a */
[----:B------:R-:W-:-:S02]  /*1450*/  SHF.R.S32.HI R0, RZ, 0x1f, R6 ;  /* 0x0000001fff007819 */ /* 0x000fc40000011406 */
[--C-:B----4-:R-:W-:Y:S02]  /*1460*/  SHF.R.S32.HI R15, RZ, 0x1f, R8.reuse ;  /* 0x0000001fff0f7819 */ /* 0x110fe40000011408 */
[----:B------:R-:W-:Y:S02]  /*1470*/  IADD3.X R0, PT, PT, R0, R22, R13, P1, P2 ;  /* 0x0000001600007210 */ /* 0x000fe40000fe440d */
[----:B-----5:R-:W-:Y:S02]  /*1480*/  IADD3 R19, P3, P4, R4, R19, R8 ;  /* 0x0000001304137210 */ /* 0x020fe40007c7e008 */
[----:B------:R-:W-:-:S04]  /*1490*/  SHF.R.S32.HI R22, RZ, 0x1f, R4 ;  /* 0x0000001fff167819 */ /* 0x000fc80000011404 */
[----:B------:R-:W-:-:S07]  /*14a0*/  IADD3.X R22, PT, PT, R22, R0, R15, P3, P4 ;  /* 0x0000000016167210 */ /* 0x000fce0001fe840f */
.L_x_151:
[----:B------:R-:W-:Y:S05]  /*14b0*/  BSYNC.RECONVERGENT B1 ;  /* 0x0000000000017941 */ /* 0x000fea0003800200 */
.L_x_150:
[----:B------:R-:W-:Y:S05]  /*14c0*/  @!P0 BRA `(.L_x_144) ;  /* 0x0000000000608947 */ /* 0x000fea0003800000 */
[----:B-1----:R-:W1:Y:S02]  /*14d0*/  LDC.64 R4, c[0x0][0x380] ;  /* 0x0000e000ff047b82 */ /* 0x002e640000000a00 */
[----:B-1----:R-:W-:-:S06]  /*14e0*/  IMAD.WIDE R26, R26, 0x4, R4 ;  /* 0x000000041a1a7825 */ /* 0x002fcc00078e0204 */
[----:B------:R-:W1:Y:S01]  /*14f0*/  LDC.64 R4, c[0x0][0x3b0] ;  /* 0x0000ec00ff047b82 */ /* 0x000e620000000a00 */
[----:B------:R-:W2:Y:S01]  /*1500*/  LDG.E R0, desc[UR36][R26.64+0xcf00] ;  /* 0x00cf00241a007981 */ /* 0x000ea2000c1e1900 */
[----:B------:R-:W-:Y:S01]  /*1510*/  ISETP.NE.AND P0, PT, R3, 0x1, PT ;  /* 0x000000010300780c */ /* 0x000fe20003f05270 */
[----:B--2---:R-:W-:-:S04]  /*1520*/  IMAD.SHL.U32 R7, R0, 0x2, RZ ;  /* 0x0000000200077824 */ /* 0x004fc800078e00ff */
[----:B-1----:R-:W-:-:S06]  /*1530*/  IMAD.WIDE R6, R7, 0x4, R4 ;  /* 0x0000000407067825 */ /* 0x002fcc00078e0204 */
[----:B------:R-:W2:Y:S02]  /*1540*/  LDG.E R6, desc[UR36][R6.64+0x4] ;  /* 0x0000042406067981 */ /* 0x000ea4000c1e1900 */
[----:B--2---:R-:W-:-:S04]  /*1550*/  IADD3 R19, P1, PT, R6, R19, RZ ;  /* 0x0000001306137210 */ /* 0x004fc80007f3e0ff */
[----:B------:R-:W-:Y:S01]  /*1560*/  LEA.HI.X.SX32 R22, R6, R22, 0x1, P1 ;  /* 0x0000001606167211 */ /* 0x000fe200008f0eff */
[----:B------:R-:W-:Y:S08]  /*1570*/  @!P0 BRA `(.L_x_144) ;  /* 0x0000000000348947 */ /* 0x000ff00003800000 */
[----:B------:R-:W-:Y:S01]  /*1580*/  ISETP.NE.AND P0, PT, R3, 0x2, PT ;  /* 0x000000020300780c */ /* 0x000fe20003f05270 */
[----:B------:R-:W2:-:S12]  /*1590*/  LDG.E R0, desc[UR36][R26.64+0xcf04] ;  /* 0x00cf04241a007981 */ /* 0x000e98000c1e1900 */
[----:B------:R-:W3:Y:S01]  /*15a0*/  @P0 LDG.E R3, desc[UR36][R26.64+0xcf08] ;  /* 0x00cf08241a030981 */ /* 0x000ee2000c1e1900 */
[----:B--2---:R-:W-:-:S05]  /*15b0*/  SHF.L.U32 R7, R0, 0x1, RZ ;  /* 0x0000000100077819 */ /* 0x004fca00000006ff */
[----:B------:R-:W-:-:S06]  /*15c0*/  IMAD.WIDE R6, R7, 0x4, R4 ;  /* 0x0000000407067825 */ /* 0x000fcc00078e0204 */
[----:B------:R-:W2:Y:S01]  /*15d0*/  LDG.E R6, desc[UR36][R6.64+0x4] ;  /* 0x0000042406067981 */ /* 0x000ea2000c1e1900 */
[----:B---3--:R-:W-:-:S04]  /*15e0*/  @P0 IMAD.SHL.U32 R3, R3, 0x2, RZ ;  /* 0x0000000203030824 */ /* 0x008fc800078e00ff */
[----:B------:R-:W-:-:S06]  /*15f0*/  @P0 IMAD.WIDE R4, R3, 0x4, R4 ;  /* 0x0000000403040825 */ /* 0x000fcc00078e0204 */
[----:B------:R-:W3:Y:S01]  /*1600*/  @P0 LDG.E R4, desc[UR36][R4.64+0x4] ;  /* 0x0000042404040981 */ /* 0x000ee2000c1e1900 */
[----:B--2---:R-:W-:-:S04]  /*1610*/  IADD3 R19, P1, PT, R6, R19, RZ ;  /* 0x0000001306137210 */ /* 0x004fc80007f3e0ff */
[----:B------:R-:W-:Y:S02]  /*1620*/  LEA.HI.X.SX32 R22, R6, R22, 0x1, P1 ;  /* 0x0000001606167211 */ /* 0x000fe400008f0eff */
[----:B---3--:R-:W-:-:S04]  /*1630*/  @P0 IADD3 R19, P2, PT, R4, R19, RZ ;  /* 0x0000001304130210 */ /* 0x008fc80007f5e0ff */
[----:B------:R-:W-:-:S09]  /*1640*/  @P0 LEA.HI.X.SX32 R22, R4, R22, 0x1, P2 ;  /* 0x0000001604160211 */ /* 0x000fd200010f0eff */
.L_x_144:
[----:B------:R-:W-:Y:S05]  /*1650*/  BSYNC.RECONVERGENT B0 ;  /* 0x0000000000007941 */ /* 0x000fea0003800200 */
.L_x_143:
[----:B------:R-:W-:Y:S01]  /*1660*/  ISETP.NE.AND P0, PT, R25, R2, PT ;  /* 0x000000021900720c */ /* 0x000fe20003f05270 */
[----:B------:R-:W-:-:S12]  /*1670*/  BSSY.RECONVERGENT B6, `(.L_x_152) ;  /* 0x0000012000067945 */ /* 0x000fd80003800200 */
[----:B------:R-:W-:Y:S05]  /*1680*/  @!P0 BRA `(.L_x_153) ;  /* 0x0000000000408947 */ /* 0x000fea0003800000 */
[----:B------:R-:W-:Y:S01]  /*1690*/  MOV R2, 0x8 ;  /* 0x0000000800027802 */ /* 0x000fe20000000f00 */
[----:B------:R-:W1:Y:S01]  /*16a0*/  LDCU.64 UR4, c[0x4][0x68] ;  /* 0x01000d00ff0477ac */ /* 0x000e620008000a00 */
[----:B------:R-:W-:Y:S02]  /*16b0*/  HFMA2 R13, -RZ, RZ, 0, 0 ;  /* 0x00000000ff0d7431 */ /* 0x000fe400000001ff */
[----:B------:R-:W-:Y:S01]  /*16c0*/  IMAD.MOV.U32 R8, RZ, RZ, 0x2dd ;  /* 0x000002ddff087424 */ /* 0x000fe200078e00ff */
[----:B------:R-:W2:Y:S01]  /*16d0*/  LDCU.64 UR8, c[0x4][0x60] ;  /* 0x01000c00ff0877ac */ /* 0x000ea20008000a00 */
[----:B------:R-:W3:Y:S01]  /*16e0*/  LDC.64 R2, c[0x4][R2] ;  /* 0x0100000002027b82 */ /* 0x000ee20000000a00 */
[----:B------:R-:W-:Y:S01]  /*16f0*/  IMAD.MOV.U32 R12, RZ, RZ, 0x1 ;  /* 0x00000001ff0c7424 */ /* 0x000fe200078e00ff */
        /* <DEDUP_REMOVED lines=9> */
.L_x_153:
[----:B------:R-:W-:Y:S05]  /*1790*/  BSYNC.RECONVERGENT B6 ;  /* 0x0000000000067941 */ /* 0x000fea0003800200 */
.L_x_152:
[----:B------:R-:W2:Y:S01]  /*17a0*/  LDG.E R0, desc[UR36][R28.64+0x8] ;  /* 0x000008241c007981 */ /* 0x000ea2000c1e1900 */
[----:B------:R-:W-:-:S05]  /*17b0*/  VIADD R23, R23, 0x1 ;  /* 0x0000000117177836 */ /* 0x000fca0000000000 */
[----:B--2---:R-:W-:-:S13]  /*17c0*/  ISETP.GT.U32.AND P0, PT, R0, R23, PT ;  /* 0x000000170000720c */ /* 0x004fda0003f04070 */
[----:B------:R-:W-:Y:S05]  /*17d0*/  @P0 BRA `(.L_x_154) ;  /* 0xffffffe800880947 */ /* 0x000fea000383ffff */
.L_x_133:
[----:B------:R-:W-:Y:S05]  /*17e0*/  BSYNC.RECONVERGENT B7 ;  /* 0x0000000000077941 */ /* 0x000fea0003800200 */
.L_x_132:
[----:B------:R-:W2:Y:S01]  /*17f0*/  LDC.64 R2, c[0x0][0x3a8] ;  /* 0x0000ea00ff027b82 */ /* 0x000ea20000000a00 */
[----:B------:R-:W-:Y:S02]  /*1800*/  IMAD.MOV.U32 R23, RZ, RZ, R22 ;  /* 0x000000ffff177224 */ /* 0x000fe400078e0016 */
[----:B------:R-:W-:-:S05]  /*1810*/  IMAD.MOV.U32 R22, RZ, RZ, R19 ;  /* 0x000000ffff167224 */ /* 0x000fca00078e0013 */
[----:B-1----:R-:W1:Y:S01]  /*1820*/  LDC.64 R4, c[0x0][0x3b8] ;  /* 0x0000ee00ff047b82 */ /* 0x002e620000000a00 */
[----:B--2---:R-:W2:Y:S01]  /*1830*/  ATOMG.E.ADD.64.STRONG.GPU PT, R2, desc[UR36][R2.64], R22 ;  /* 0x80000016020279a8 */ /* 0x004ea200081ef524 */
[----:B-1----:R-:W-:-:S05]  /*1840*/  IMAD.WIDE R18, R18, 0x4, R4 ;  /* 0x0000000412127825 */ /* 0x002fca00078e0204 */
[----:B------:R-:W-:Y:S04]  /*1850*/  STG.E desc[UR36][R18.64+0x4], R22 ;  /* 0x0000041612007986 */ /* 0x000fe8000c101924 */
[----:B--2---:R-:W-:Y:S01]  /*1860*/  STG.E desc[UR36][R18.64], R2 ;  /* 0x0000000212007986 */ /* 0x004fe2000c101924 */
[----:B------:R-:W-:Y:S05]  /*1870*/  EXIT ;  /* 0x000000000000794d */ /* 0x000fea0003800000 */
.L_x_155:
        /* <DEDUP_REMOVED lines=16> */
.L_x_178:


//--------------------- .text._Z41get_max_lengths_for_embeddings_first_iterPvS_mS_iPyS_ --------------------------
	.section	.text._Z41get_max_lengths_for_embeddings_first_iterPvS_mS_iPyS_,"ax",@progbits
	.align	128
        .global         _Z41get_max_lengths_for_embeddings_first_iterPvS_mS_iPyS_
        .type           _Z41get_max_lengths_for_embeddings_first_iterPvS_mS_iPyS_,@function
        .size           _Z41get_max_lengths_for_embeddings_first_iterPvS_mS_iPyS_,(.L_x_179 - _Z41get_max_lengths_for_embeddings_first_iterPvS_mS_iPyS_)
        .other          _Z41get_max_lengths_for_embeddings_first_iterPvS_mS_iPyS_,@"STO_CUDA_ENTRY STV_DEFAULT"
_Z41get_max_lengths_for_embeddings_first_iterPvS_mS_iPyS_:
.text._Z41get_max_lengths_for_embeddings_first_iterPvS_mS_iPyS_:
        /* <DEDUP_REMOVED lines=17> */
[----:B------:R-:W-:Y:S01]  /*0110*/  IMAD R3, R0, 0x18, RZ ;  /* 0x0000001800037824 */ /* 0x000fe200078e02ff */
[----:B------:R-:W2:Y:S01]  /*0120*/  LDCU UR38, c[0x0][0x3a0] ;  /* 0x00007400ff2677ac */ /* 0x000ea20008000800 */
[----:B------:R-:W3:Y:S01]  /*0130*/  LDCU.64 UR40, c[0x0][0x398] ;  /* 0x00007300ff2877ac */ /* 0x000ee20008000a00 */
[----:B0-----:R-:W-:-:S04]  /*0140*/  IMAD.WIDE.U32 R26, R25, 0x18, R26 ;  /* 0x00000018191a7825 */ /* 0x001fc800078e001a */
[----:B------:R-:W-:-:S05]  /*0150*/  IMAD.IADD R27, R27, 0x1, R3 ;  /* 0x000000011b1b7824 */ /* 0x000fca00078e0203 */
[----:B-1----:R-:W4:Y:S01]  /*0160*/  LDG.E R0, desc[UR36][R26.64+0x8] ;  /* 0x000008241a007981 */ /* 0x002f22000c1e1900 */
[----:B------:R-:W-:Y:S01]  /*0170*/  BSSY.RECONVERGENT B8, `(.L_x_156) ;  /* 0x0000095000087945 */ /* 0x000fe20003800200 */
[----:B------:R-:W-:Y:S02]  /*0180*/  CS2R R22, SRZ ;  /* 0x0000000000167805 */ /* 0x000fe4000001ff00 */
[----:B----4-:R-:W-:-:S13]  /*0190*/  ISETP.NE.AND P0, PT, R0, RZ, PT ;  /* 0x000000ff0000720c */ /* 0x010fda0003f05270 */
[----:B--23--:R-:W-:Y:S05]  /*01a0*/  @!P0 BRA `(.L_x_157) ;  /* 0x0000000800448947 */ /* 0x00cfea0003800000 */
[----:B------:R-:W0:Y:S01]  /*01b0*/  LDC R18, c[0x0][0x3a0] ;  /* 0x0000e800ff127b82 */ /* 0x000e220000000800 */
[----:B------:R-:W-:Y:S01]  /*01c0*/  HFMA2 R19, -RZ, RZ, 0, 0 ;  /* 0x00000000ff137431 */ /* 0x000fe200000001ff */
[----:B------:R-:W-:Y:S02]  /*01d0*/  CS2R R22, SRZ ;  /* 0x0000000000167805 */ /* 0x000fe4000001ff00 */
[----:B0-----:R-:W-:-:S07]  /*01e0*/  SHF.R.S32.HI R18, RZ, 0x1f, R18 ;  /* 0x0000001fff127819 */ /* 0x001fce0000011412 */
.L_x_173:
[----:B------:R-:W2:Y:S01]  /*01f0*/  LDG.E.64 R2, desc[UR36][R26.64] ;  /* 0x000000241a027981 */ /* 0x000ea2000c1e1b00 */
        /* <DEDUP_REMOVED lines=20> */
.L_x_160:
[----:B------:R0:W5:Y:S02]  /*0340*/  LDG.E.64 R2, desc[UR36][R26.64] ;  /* 0x000000241a027981 */ /* 0x000164000c1e1b00 */
.L_x_159:
[----:B------:R-:W-:Y:S05]  /*0350*/  BSYNC.RECONVERGENT B6 ;  /* 0x0000000000067941 */ /* 0x000fea0003800200 */
.L_x_158:
[----:B------:R-:W1:Y:S08]  /*0360*/  LDC R5, c[0x0][0x3a0] ;  /* 0x0000e800ff057b82 */ /* 0x000e700000000800 */
        /* <DEDUP_REMOVED lines=14> */
[----:B------:R-:W-:Y:S01]  /*0450*/  MOV R6, R17 ;  /* 0x0000001100067202 */ /* 0x000fe20000000f00 */
[----:B------:R-:W-:Y:S02]  /*0460*/  IMAD.MOV.U32 R7, RZ, RZ, R16 ;  /* 0x000000ffff077224 */ /* 0x000fe400078e0010 */
[----:B------:R-:W3:Y:S01]  /*0470*/  LDC.64 R8, c[0x4][R8] ;  /* 0x0100000008087b82 */ /* 0x000ee20000000a00 */
[----:B--2---:R-:W-:Y:S02]  /*0480*/  IMAD.U32 R4, RZ, RZ, UR4 ;  /* 0x00000004ff047e24 */ /* 0x004fe4000f8e00ff */
[----:B-1----:R-:W-:-:S07]  /*0490*/  IMAD.U32 R5, RZ, RZ, UR5 ;  /* 0x00000005ff057e24 */ /* 0x002fce000f8e00ff */
[----:B------:R-:W-:-:S07]  /*04a0*/  LEPC R20, `(.L_x_163) ;  /* 0x000000001014794e */ /* 0x000fce0000000000 */
[----:B0--3--:R-:W-:Y:S05]  /*04b0*/  CALL.ABS.NOINC R8 ;  /* 0x0000000008007343 */ /* 0x009fea0003c00000 */
.L_x_163:
        /* <DEDUP_REMOVED lines=16> */
.L_x_164:
[----:B------:R-:W0:Y:S02]  /*05c0*/  LDC.64 R4, c[0x0][0x380] ;  /* 0x0000e000ff047b82 */ /* 0x000e240000000a00 */
[----:B0-----:R1:W5:Y:S02]  /*05d0*/  LDG.E R3, desc[UR36][R4.64+0x15cc8] ;  /* 0x015cc82404037981 */ /* 0x001364000c1e1900 */
.L_x_162:
[----:B------:R-:W-:Y:S05]  /*05e0*/  BSYNC.RECONVERGENT B6 ;  /* 0x0000000000067941 */ /* 0x000fea0003800200 */
.L_x_161:
        /* <DEDUP_REMOVED lines=15> */
[----:B-1----:R-:W-:Y:S01]  /*06e0*/  IMAD.U32 R4, RZ, RZ, UR4 ;  /* 0x00000004ff047e24 */ /* 0x002fe2000f8e00ff */
[----:B------:R-:W-:Y:S01]  /*06f0*/  MOV R5, UR5 ;  /* 0x0000000500057c02 */ /* 0x000fe20008000f00 */
[----:B--2---:R-:W-:-:S02]  /*0700*/  IMAD.U32 R6, RZ, RZ, UR8 ;  /* 0x00000008ff067e24 */ /* 0x004fc4000f8e00ff */
[----:B------:R-:W-:Y:S02]  /*0710*/  IMAD.U32 R7, RZ, RZ, UR9 ;  /* 0x00000009ff077e24 */ /* 0x000fe4000f8e00ff */
[----:B----4-:R-:W-:Y:S01]  /*0720*/  IMAD.U32 R10, RZ, RZ, UR6 ;  /* 0x00000006ff0a7e24 */ /* 0x010fe2000f8e00ff */
[----:B------:R-:W-:-:S07]  /*0730*/  MOV R11, UR7 ;  /* 0x00000007000b7c02 */ /* 0x000fce0008000f00 */
[----:B------:R-:W-:-:S07]  /*0740*/  LEPC R20, `(.L_x_166) ;  /* 0x000000001014794e */ /* 0x000fce0000000000 */
[----:B0--3--:R-:W-:Y:S05]  /*0750*/  CALL.ABS.NOINC R14 ;  /* 0x000000000e007343 */ /* 0x009fea0003c00000 */
.L_x_166:
[----:B------:R-:W-:Y:S05]  /*0760*/  BSYNC.RECONVERGENT B6 ;  /* 0x0000000000067941 */ /* 0x000fea0003800200 */
.L_x_165:
[----:B------:R-:W-:Y:S01]  /*0770*/  ISETP.NE.AND P0, PT, R24, -0x1, PT ;  /* 0xffffffff1800780c */ /* 0x000fe20003f05270 */
[----:B------:R-:W-:-:S12]  /*0780*/  BSSY.RECONVERGENT B7, `(.L_x_167) ;  /* 0x000001b000077945 */ /* 0x000fd80003800200 */
[----:B------:R-:W-:Y:S05]  /*0790*/  @!P0 BRA `(.L_x_168) ;  /* 0x0000000000648947 */ /* 0x000fea0003800000 */
[----:B------:R-:W2:Y:S01]  /*07a0*/  LDG.E R29, desc[UR36][R28.64+0xc] ;  /* 0x00000c241c1d7981 */ /* 0x000ea2000c1e1900 */
[----:B------:R-:W-:Y:S01]  /*07b0*/  BSSY.RECONVERGENT B6, `(.L_x_169) ;  /* 0x0000014000067945 */ /* 0x000fe20003800200 */
[----:B--2---:R-:W-:-:S04]  /*07c0*/  IADD3 R24, PT, PT, -R24, R29, RZ ;  /* 0x0000001d18187210 */ /* 0x004fc80007ffe1ff */
[----:B------:R-:W-:-:S13]  /*07d0*/  ISETP.GT.AND P0, PT, R24, -0x2, PT ;  /* 0xfffffffe1800780c */ /* 0x000fda0003f04270 */
[----:B------:R-:W-:Y:S05]  /*07e0*/  @P0 BRA `(.L_x_170) ;  /* 0x0000000000400947 */ /* 0x000fea0003800000 */
[----:B------:R-:W-:Y:S01]  /*07f0*/  MOV R14, 0x8 ;  /* 0x00000008000e7802 */ /* 0x000fe20000000f00 */
[----:B------:R-:W1:Y:S01]  /*0800*/  LDCU.64 UR4, c[0x4][0x58] ;  /* 0x01000b00ff0477ac */ /* 0x000e620008000a00 */
[----:B------:R-:W-:Y:S02]  /*0810*/  HFMA2 R12, -RZ, RZ, 0, 5.9604644775390625e-08 ;  /* 0x00000001ff0c7431 */ /* 0x000fe400000001ff */
        /* <DEDUP_REMOVED lines=13> */
.L_x_170:
[----:B------:R-:W-:Y:S05]  /*08f0*/  BSYNC.RECONVERGENT B6 ;  /* 0x0000000000067941 */ /* 0x000fea0003800200 */
.L_x_169:
[----:B------:R-:W-:-:S05]  /*0900*/  VIADD R24, R24, 0x1 ;  /* 0x0000000118187836 */ /* 0x000fca0000000000 */
[----:B------:R-:W-:-:S04]  /*0910*/  IADD3 R22, P0, PT, R24, R22, RZ ;  /* 0x0000001618167210 */ /* 0x000fc80007f1e0ff */
[----:B------:R-:W-:-:S09]  /*0920*/  LEA.HI.X.SX32 R23, R24, R23, 0x1, P0 ;  /* 0x0000001718177211 */ /* 0x000fd200000f0eff */
.L_x_168:
[----:B------:R-:W-:Y:S05]  /*0930*/  BSYNC.RECONVERGENT B7 ;  /* 0x0000000000077941 */ /* 0x000fea0003800200 */
.L_x_167:
[----:B------:R-:W-:Y:S01]  /*0940*/  ISETP.NE.AND P0, PT, R25, R2, PT ;  /* 0x000000021900720c */ /* 0x000fe20003f05270 */
[----:B------:R-:W-:-:S12]  /*0950*/  BSSY.RECONVERGENT B6, `(.L_x_171) ;  /* 0x0000012000067945 */ /* 0x000fd80003800200 */
[----:B------:R-:W-:Y:S05]  /*0960*/  @!P0 BRA `(.L_x_172) ;  /* 0x0000000000408947 */ /* 0x000fea0003800000 */
[----:B------:R-:W-:Y:S01]  /*0970*/  MOV R2, 0x8 ;  /* 0x0000000800027802 */ /* 0x000fe20000000f00 */
[----:B------:R-:W1:Y:S01]  /*0980*/  LDCU.64 UR4, c[0x4][0x68] ;  /* 0x01000d00ff0477ac */ /* 0x000e620008000a00 */
[----:B------:R-:W-:Y:S02]  /*0990*/  HFMA2 R8, -RZ, RZ, 0, 4.0948390960693359375e-05 ;  /* 0x000002afff087431 */ /* 0x000fe400000001ff */
[----:B------:R-:W-:Y:S01]  /*09a0*/  IMAD.MOV.U32 R12, RZ, RZ, 0x1 ;  /* 0x00000001ff0c7424 */ /* 0x000fe200078e00ff */
[----:B------:R-:W2:Y:S01]  /*09b0*/  LDCU.64 UR6, c[0x4][0x60] ;  /* 0x01000c00ff0677ac */ /* 0x000ea20008000a00 */
[----:B------:R-:W3:Y:S01]  /*09c0*/  LDC.64 R2, c[0x4][R2] ;  /* 0x0100000002027b82 */ /* 0x000ee20000000a00 */
[----:B------:R-:W-:Y:S01]  /*09d0*/  IMAD.MOV.U32 R13, RZ, RZ, RZ ;  /* 0x000000ffff0d7224 */ /* 0x000fe200078e00ff */
[----:B------:R-:W4:Y:S01]  /*09e0*/  LDCU.64 UR8, c[0x4][0x38] ;  /* 0x01000700ff0877ac */ /* 0x000f220008000a00 */
[----:B-1----:R-:W-:Y:S01]  /*09f0*/  MOV R4, UR4 ;  /* 0x0000000400047c02 */ /* 0x002fe20008000f00 */
[----:B------:R-:W-:-:S02]  /*0a00*/  IMAD.U32 R5, RZ, RZ, UR5 ;  /* 0x00000005ff057e24 */ /* 0x000fc4000f8e00ff */
[----:B--2---:R-:W-:Y:S01]  /*0a10*/  IMAD.U32 R6, RZ, RZ, UR6 ;  /* 0x00000006ff067e24 */ /* 0x004fe2000f8e00ff */
[----:B------:R-:W-:Y:S01]  /*0a20*/  MOV R7, UR7 ;  /* 0x0000000700077c02 */ /* 0x000fe20008000f00 */
[----:B----4-:R-:W-:Y:S02]  /*0a30*/  IMAD.U32 R10, RZ, RZ, UR8 ;  /* 0x00000008ff0a7e24 */ /* 0x010fe4000f8e00ff */
[----:B------:R-:W-:-:S07]  /*0a40*/  IMAD.U32 R11, RZ, RZ, UR9 ;  /* 0x00000009ff0b7e24 */ /* 0x000fce000f8e00ff */
[----:B------:R-:W-:-:S07]  /*0a50*/  LEPC R20, `(.L_x_172) ;  /* 0x000000001014794e */ /* 0x000fce0000000000 */
[----:B0--3--:R-:W-:Y:S05]  /*0a60*/  CALL.ABS.NOINC R2 ;  /* 0x0000000002007343 */ /* 0x009fea0003c00000 */
.L_x_172:
[----:B------:R-:W-:Y:S05]  /*0a70*/  BSYNC.RECONVERGENT B6 ;  /* 0x0000000000067941 */ /* 0x000fea0003800200 */
.L_x_171:
[----:B------:R-:W2:Y:S01]  /*0a80*/  LDG.E R0, desc[UR36][R26.64+0x8] ;  /* 0x000008241a007981 */ /* 0x000ea2000c1e1900 */
[----:B------:R-:W-:-:S04]  /*0a90*/  IADD3 R19, PT, PT, R19, 0x1, RZ ;  /* 0x0000000113137810 */ /* 0x000fc80007ffe0ff */
[----:B--2---:R-:W-:-:S13]  /*0aa0*/  ISETP.GT.U32.AND P0, PT, R0, R19, PT ;  /* 0x000000130000720c */ /* 0x004fda0003f04070 */
[----:B------:R-:W-:Y:S05]  /*0ab0*/  @P0 BRA `(.L_x_173) ;  /* 0xfffffff400cc0947 */ /* 0x000fea000383ffff */
.L_x_157:
[----:B------:R-:W-:Y:S05]  /*0ac0*/  BSYNC.RECONVERGENT B8 ;  /* 0x0000000000087941 */ /* 0x000fea0003800200 */
.L_x_156:
[----:B------:R-:W2:Y:S08]  /*0ad0*/  LDC.64 R2, c[0x0][0x3a8] ;  /* 0x0000ea00ff027b82 */ /* 0x000eb00000000a00 */
[----:B-1----:R-:W1:Y:S01]  /*0ae0*/  LDC.64 R4, c[0x0][0x3b0] ;  /* 0x0000ec00ff047b82 */ /* 0x002e620000000a00 */
[----:B--2---:R-:W2:Y:S01]  /*0af0*/  ATOMG.E.ADD.64.STRONG.GPU PT, R2, desc[UR36][R2.64], R22 ;  /* 0x80000016020279a8 */ /* 0x004ea200081ef524 */
[----:B------:R-:W-:-:S04]  /*0b00*/  IMAD.SHL.U32 R25, R25, 0x2, RZ ;  /* 0x0000000219197824 */ /* 0x000fc800078e00ff */
[----:B-1----:R-:W-:-:S05]  /*0b10*/  IMAD.WIDE R4, R25, 0x4, R4 ;  /* 0x0000000419047825 */ /* 0x002fca00078e0204 */
[----:B------:R-:W-:Y:S04]  /*0b20*/  STG.E desc[UR36][R4.64+0x4], R22 ;  /* 0x0000041604007986 */ /* 0x000fe8000c101924 */
[----:B--2---:R-:W-:Y:S01]  /*0b30*/  STG.E desc[UR36][R4.64], R2 ;  /* 0x0000000204007986 */ /* 0x004fe2000c101924 */
[----:B------:R-:W-:Y:S05]  /*0b40*/  EXIT ;  /* 0x000000000000794d */ /* 0x000fea0003800000 */
.L_x_174:
        /* <DEDUP_REMOVED lines=11> */
.L_x_179:


//--------------------- .nv.global.init           --------------------------
	.section	.nv.global.init,"aw",@progbits
.nv.global.init:
	.type		$str$6,@object
	.size		$str$6,($str - $str$6)
$str$6:
        /*0000*/ 	.byte	0x66, 0x61, 0x6c, 0x73, 0x65, 0x00
	.type		$str,@object
	.size		$str,($str$2 - $str)
$str:
        /*0006*/ 	.byte	0x65, 0x20, 0x3e, 0x3d, 0x20, 0x30, 0x00
	.type		$str$2,@object
	.size		$str$2,($str$1 - $str$2)
$str$2:
        /*000d*/ 	.byte	0x74, 0x68, 0x72, 0x65, 0x61, 0x64, 0x5f, 0x69, 0x64, 0x78, 0x20, 0x3d, 0x3d, 0x20, 0x76, 0x65
        /*001d*/ 	.byte	0x72, 0x74, 0x65, 0x78, 0x00
	.type		$str$1,@object
	.size		$str$1,($str$5 - $str$1)
$str$1:
        /*0022*/ 	.byte	0x2f, 0x74, 0x6d, 0x70, 0x2f, 0x73, 0x61, 0x73, 0x73, 0x5f, 0x63, 0x75, 0x5f, 0x6b, 0x7a, 0x78
        /*0032*/ 	.byte	0x39, 0x39, 0x78, 0x6d, 0x78, 0x2f, 0x6b, 0x2e, 0x63, 0x75, 0x00
	.type		$str$5,@object
	.size		$str$5,(__unnamed_2 - $str$5)
$str$5:
        /*003d*/ 	.byte	0x76, 0x65, 0x72, 0x74, 0x65, 0x78, 0x5f, 0x69, 0x64, 0x20, 0x25, 0x64, 0x2c, 0x20, 0x6e, 0x5f
        /*004d*/ 	.byte	0x76, 0x65, 0x72, 0x74, 0x69, 0x63, 0x65, 0x73, 0x20, 0x25, 0x64, 0x0a, 0x00
	.type		__unnamed_2,@object
	.size		__unnamed_2,(__unnamed_1 - __unnamed_2)
__unnamed_2:
        /*005a*/ 	.byte	0x69, 0x6e, 0x74, 0x20, 0x43, 0x53, 0x52, 0x3a, 0x3a, 0x67, 0x65, 0x74, 0x5f, 0x65, 0x6e, 0x64
        /*006a*/ 	.byte	0x5f, 0x65, 0x64, 0x67, 0x65, 0x5f, 0x69, 0x64, 0x78, 0x28, 0x69, 0x6e, 0x74, 0x29, 0x00
	.type		__unnamed_1,@object
	.size		__unnamed_1,($str$10 - __unnamed_1)
__unnamed_1:
        /*0079*/ 	.byte	0x69, 0x6e, 0x74, 0x20, 0x43, 0x53, 0x52, 0x3a, 0x3a, 0x67, 0x65, 0x74, 0x5f, 0x73, 0x74, 0x61
        /*0089*/ 	.byte	0x72, 0x74, 0x5f, 0x65, 0x64, 0x67, 0x65, 0x5f, 0x69, 0x64, 0x78, 0x28, 0x69, 0x6e, 0x74, 0x29
        /*0099*/ 	.byte	0x00
	.type		$str$10,@object
	.size		$str$10,($str$4 - $str$10)
$str$10:
        /*009a*/ 	.byte	0x61, 0x72, 0x72, 0x61, 0x79, 0x5f, 0x73, 0x74, 0x61, 0x72, 0x74, 0x5f, 0x69, 0x64, 0x78, 0x20
        /*00aa*/ 	.byte	0x3e, 0x3d, 0x20, 0x67, 0x6c, 0x6f, 0x62, 0x61, 0x6c, 0x5f, 0x73, 0x74, 0x61, 0x72, 0x74, 0x5f
        /*00ba*/ 	.byte	0x69, 0x64, 0x78, 0x00
	.type		$str$4,@object
	.size		$str$4,(__unnamed_4 - $str$4)
$str$4:
        /*00be*/ 	.byte	0x6e, 0x5f, 0x76, 0x65, 0x72, 0x74, 0x65, 0x78, 0x5f, 0x6c, 0x6f, 0x61, 0x64, 0x20, 0x3c, 0x3d
        /*00ce*/ 	.byte	0x20, 0x4d, 0x41, 0x58, 0x5f, 0x56, 0x45, 0x52, 0x54, 0x49, 0x43, 0x45, 0x53, 0x5f, 0x50, 0x45
        /*00de*/ 	.byte	0x52, 0x5f, 0x54, 0x42, 0x00
	.type		__unnamed_4,@object
	.size		__unnamed_4,($str$7 - __unnamed_4)
__unnamed_4:
        /*00e3*/ 	.byte	0x69, 0x6e, 0x74, 0x20, 0x43, 0x53, 0x52, 0x50, 0x61, 0x72, 0x74, 0x69, 0x74, 0x69, 0x6f, 0x6e
        /*00f3*/ 	.byte	0x3a, 0x3a, 0x67, 0x65, 0x74, 0x5f, 0x65, 0x6e, 0x64, 0x5f, 0x65, 0x64, 0x67, 0x65, 0x5f, 0x69
        /*0103*/ 	.byte	0x64, 0x78, 0x28, 0x69, 0x6e, 0x74, 0x29, 0x00
	.type		$str$7,@object
	.size		$str$7,(__unnamed_3 - $str$7)
$str$7:
        /*010b*/ 	.byte	0x76, 0x65, 0x72, 0x74, 0x65, 0x78, 0x5f, 0x69, 0x64, 0x20, 0x3c, 0x20, 0x6e, 0x5f, 0x76, 0x65
        /*011b*/ 	.byte	0x72, 0x74, 0x69, 0x63, 0x65, 0x73, 0x20, 0x26, 0x26, 0x20, 0x30, 0x20, 0x3c, 0x3d, 0x20, 0x76
        /*012b*/ 	.byte	0x65, 0x72, 0x74, 0x65, 0x78, 0x5f, 0x69, 0x64, 0x00
	.type		__unnamed_3,@object
	.size		__unnamed_3,($str$8 - __unnamed_3)
__unnamed_3:
        /*0134*/ 	.byte	0x69, 0x6e, 0x74, 0x20, 0x43, 0x53, 0x52, 0x50, 0x61, 0x72, 0x74, 0x69, 0x74, 0x69, 0x6f, 0x6e
        /*0144*/ 	.byte	0x3a, 0x3a, 0x67, 0x65, 0x74, 0x5f, 0x73, 0x74, 0x61, 0x72, 0x74, 0x5f, 0x65, 0x64, 0x67, 0x65
        /*0154*/ 	.byte	0x5f, 0x69, 0x64, 0x78, 0x28, 0x69, 0x6e, 0x74, 0x29, 0x00
	.type		$str$8,@object
	.size		$str$8,($str$9 - $str$8)
$str$8:
        /*015e*/ 	.byte	0x76, 0x65, 0x72, 0x74, 0x65, 0x78, 0x5f, 0x69, 0x64, 0x20, 0x25, 0x64, 0x2c, 0x20, 0x65, 0x6e
        /*016e*/ 	.byte	0x64, 0x5f, 0x76, 0x65, 0x72, 0x74, 0x65, 0x78, 0x20, 0x25, 0x64, 0x2c, 0x20, 0x73, 0x74, 0x61
        /*017e*/ 	.byte	0x72, 0x74, 0x5f, 0x76, 0x65, 0x72, 0x74, 0x65, 0x78, 0x20, 0x25, 0x64, 0x0a, 0x00
	.type		$str$9,@object
	.size		$str$9,(__unnamed_5 - $str$9)
$str$9:
        /*018c*/ 	.byte	0x76, 0x65, 0x72, 0x74, 0x65, 0x78, 0x5f, 0x69, 0x64, 0x20, 0x3c, 0x3d, 0x20, 0x65, 0x6e, 0x64
        /*019c*/ 	.byte	0x5f, 0x76, 0x65, 0x72, 0x74, 0x65, 0x78, 0x5f, 0x69, 0x64, 0x20, 0x26, 0x26, 0x20, 0x73, 0x74
        /*01ac*/ 	.byte	0x61, 0x72, 0x74, 0x5f, 0x76, 0x65, 0x72, 0x74, 0x65, 0x78, 0x5f, 0x69, 0x64, 0x20, 0x3c, 0x3d
        /*01bc*/ 	.byte	0x20, 0x76, 0x65, 0x72, 0x74, 0x65, 0x78, 0x5f, 0x69, 0x64, 0x00
	.type		__unnamed_5,@object
	.size		__unnamed_5,($str$3 - __unnamed_5)
__unnamed_5:
        /*01c7*/ 	.byte	0x69, 0x6e, 0x74, 0x20, 0x56, 0x65, 0x63, 0x74, 0x6f, 0x72, 0x56, 0x65, 0x72, 0x74, 0x65, 0x78
        /*01d7*/ 	.byte	0x45, 0x6d, 0x62, 0x65, 0x64, 0x64, 0x69, 0x6e, 0x67, 0x3a, 0x3a, 0x67, 0x65, 0x74, 0x5f, 0x76
        /*01e7*/ 	.byte	0x65, 0x72, 0x74, 0x65, 0x78, 0x28, 0x69, 0x6e, 0x74, 0x2c, 0x20, 0x76, 0x6f, 0x69, 0x64, 0x20
        /*01f7*/ 	.byte	0x2a, 0x2c, 0x20, 0x75, 0x6e, 0x73, 0x69, 0x67, 0x6e, 0x65, 0x64, 0x20, 0x6c, 0x6f, 0x6e, 0x67
        /*0207*/ 	.byte	0x29, 0x20, 0x63, 0x6f, 0x6e, 0x73, 0x74, 0x00
	.type		$str$3,@object
	.size		$str$3,(__unnamed_9 - $str$3)
$str$3:
        /*020f*/ 	.byte	0x73, 0x69, 0x7a, 0x65, 0x6f, 0x66, 0x20, 0x28, 0x70, 0x61, 0x72, 0x74, 0x69, 0x74, 0x69, 0x6f
        /*021f*/ 	.byte	0x6e, 0x5f, 0x76, 0x65, 0x72, 0x74, 0x65, 0x78, 0x5f, 0x65, 0x64, 0x67, 0x65, 0x73, 0x29, 0x20
        /*022f*/ 	.byte	0x3e, 0x3d, 0x20, 0x76, 0x65, 0x72, 0x74, 0x65, 0x78, 0x5f, 0x61, 0x72, 0x72, 0x61, 0x79, 0x5f
        /*023f*/ 	.byte	0x73, 0x69, 0x7a, 0x65, 0x20, 0x2b, 0x20, 0x70, 0x61, 0x72, 0x74, 0x69, 0x74, 0x69, 0x6f, 0x6e
        /*024f*/ 	.byte	0x5f, 0x6e, 0x5f, 0x65, 0x64, 0x67, 0x65, 0x73, 0x2a, 0x73, 0x69, 0x7a, 0x65, 0x6f, 0x66, 0x20
        /*025f*/ 	.byte	0x28, 0x43, 0x53, 0x52, 0x3a, 0x3a, 0x45, 0x64, 0x67, 0x65, 0x29, 0x00
	.type		__unnamed_9,@object
	.size		__unnamed_9,(__unnamed_6 - __unnamed_9)
__unnamed_9:
        /*026b*/ 	.byte	0x76, 0x6f, 0x69, 0x64, 0x20, 0x72, 0x75, 0x6e, 0x5f, 0x74, 0x68, 0x69, 0x6e, 0x6b, 0x5f, 0x68
        /*027b*/ 	.byte	0x79, 0x62, 0x72, 0x69, 0x64, 0x5f, 0x73, 0x69, 0x6e, 0x67, 0x6c, 0x65, 0x5f, 0x73, 0x74, 0x65
        /*028b*/ 	.byte	0x70, 0x5f, 0x65, 0x6d, 0x62, 0x65, 0x64, 0x64, 0x69, 0x6e, 0x67, 0x28, 0x69, 0x6e, 0x74, 0x2c
        /*029b*/ 	.byte	0x20, 0x69, 0x6e, 0x74, 0x2c, 0x20, 0x76, 0x6f, 0x69, 0x64, 0x20, 0x2a, 0x2c, 0x20, 0x76, 0x6f
        /*02ab*/ 	.byte	0x69, 0x64, 0x20, 0x2a, 0x2c, 0x20, 0x75, 0x6e, 0x73, 0x69, 0x67, 0x6e, 0x65, 0x64, 0x20, 0x6c
        /*02bb*/ 	.byte	0x6f, 0x6e, 0x67, 0x2c, 0x20, 0x69, 0x6e, 0x74, 0x20, 0x2a, 0x2c, 0x20, 0x69, 0x6e, 0x74, 0x20
        /*02cb*/ 	.byte	0x2a, 0x2c, 0x20, 0x69, 0x6e, 0x74, 0x20, 0x2a, 0x29, 0x00
	.type		__unnamed_6,@object
	.size		__unnamed_6,(__unnamed_7 - __unnamed_6)
__unnamed_6:
        /*02d5*/ 	.byte	0x76, 0x6f, 0x69, 0x64, 0x20, 0x67, 0x65, 0x74, 0x5f, 0x6d, 0x61, 0x78, 0x5f, 0x6c, 0x65, 0x6e
        /*02e5*/ 	.byte	0x67, 0x74, 0x68, 0x73, 0x5f, 0x66, 0x6f, 0x72, 0x5f, 0x65, 0x6d, 0x62, 0x65, 0x64, 0x64, 0x69
        /*02f5*/ 	.byte	0x6e, 0x67, 0x73, 0x5f, 0x66, 0x69, 0x72, 0x73, 0x74, 0x5f, 0x69, 0x74, 0x65, 0x72, 0x28, 0x76
        /*0305*/ 	.byte	0x6f, 0x69, 0x64, 0x20, 0x2a, 0x2c, 0x20, 0x76, 0x6f, 0x69, 0x64, 0x20, 0x2a, 0x2c, 0x20, 0x75
        /*0315*/ 	.byte	0x6e, 0x73, 0x69, 0x67, 0x6e, 0x65, 0x64, 0x20, 0x6c, 0x6f, 0x6e, 0x67, 0x2c, 0x20, 0x76, 0x6f
        /*0325*/ 	.byte	0x69, 0x64, 0x20, 0x2a, 0x2c, 0x20, 0x69, 0x6e, 0x74, 0x2c, 0x20, 0x75, 0x6e, 0x73, 0x69, 0x67
        /*0335*/ 	.byte	0x6e, 0x65, 0x64, 0x20, 0x6c, 0x6f, 0x6e, 0x67, 0x20, 0x6c, 0x6f, 0x6e, 0x67, 0x20, 0x2a, 0x2c
        /*0345*/ 	.byte	0x20, 0x76, 0x6f, 0x69, 0x64, 0x20, 0x2a, 0x29, 0x00
	.type		__unnamed_7,@object
	.size		__unnamed_7,(__unnamed_8 - __unnamed_7)
__unnamed_7:
        /*034e*/ 	.byte	0x76, 0x6f, 0x69, 0x64, 0x20, 0x67, 0x65, 0x74, 0x5f, 0x6d, 0x61, 0x78, 0x5f, 0x6c, 0x65, 0x6e
        /*035e*/ 	.byte	0x67, 0x74, 0x68, 0x73, 0x5f, 0x66, 0x6f, 0x72, 0x5f, 0x65, 0x6d, 0x62, 0x65, 0x64, 0x64, 0x69
        /*036e*/ 	.byte	0x6e, 0x67, 0x73, 0x5f, 0x73, 0x69, 0x6e, 0x67, 0x6c, 0x65, 0x5f, 0x73, 0x74, 0x65, 0x70, 0x28
        /*037e*/ 	.byte	0x76, 0x6f, 0x69, 0x64, 0x20, 0x2a, 0x2c, 0x20, 0x76, 0x6f, 0x69, 0x64, 0x20, 0x2a, 0x2c, 0x20
        /*038e*/ 	.byte	0x75, 0x6e, 0x73, 0x69, 0x67, 0x6e, 0x65, 0x64, 0x20, 0x6c, 0x6f, 0x6e, 0x67, 0x2c, 0x20, 0x76
        /*039e*/ 	.byte	0x6f, 0x69, 0x64, 0x20, 0x2a, 0x2c, 0x20, 0x69, 0x6e, 0x74, 0x2c, 0x20, 0x75, 0x6e, 0x73, 0x69
        /*03ae*/ 	.byte	0x67, 0x6e, 0x65, 0x64, 0x20, 0x6c, 0x6f, 0x6e, 0x67, 0x20, 0x6c, 0x6f, 0x6e, 0x67, 0x20, 0x2a
        /*03be*/ 	.byte	0x2c, 0x20, 0x76, 0x6f, 0x69, 0x64, 0x20, 0x2a, 0x2c, 0x20, 0x76, 0x6f, 0x69, 0x64, 0x20, 0x2a
        /*03ce*/ 	.byte	0x2c, 0x20, 0x76, 0x6f, 0x69, 0x64, 0x20, 0x2a, 0x29, 0x00
	.type		__unnamed_8,@object
	.size		__unnamed_8,(.L_7 - __unnamed_8)
__unnamed_8:
        /* <DEDUP_REMOVED lines=9> */
        /*0468*/ 	.byte	0x6e, 0x67, 0x2c, 0x20, 0x69, 0x6e, 0x74, 0x20, 0x2a, 0x29, 0x00
.L_7:


//--------------------- .nv.shared.reserved.0     --------------------------
	.section	.nv.shared.reserved.0,"aw",@nobits
	.weak		__nv_reservedSMEM_offset_0_alias
	.size		__nv_reservedSMEM_offset_0_alias, 0, 64
	.other		__nv_reservedSMEM_offset_0_alias,@"STO_CUDA_RESERVED_SHARED STV_DEFAULT"
__nv_reservedSMEM_offset_0_alias:
	.zero		0
	.zero		64


//--------------------- .nv.shared._Z38run_think_hybrid_single_step_embeddingiiPvS_mPiS0_S0_ --------------------------
	.section	.nv.shared._Z38run_think_hybrid_single_step_embeddingiiPvS_mPiS0_S0_,"aw",@nobits
	.sectionflags	@""
	.align	4
.nv.shared._Z38run_think_hybrid_single_step_embeddingiiPvS_mPiS0_S0_:
	.zero		1108


//--------------------- .nv.shared._Z25run_single_step_embeddingiPvPiiS_mS_mS_mS_mS0_ --------------------------
	.section	.nv.shared._Z25run_single_step_embeddingiPvPiiS_mS_mS_mS_mS0_,"aw",@nobits
	.sectionflags	@""
	.align	8
.nv.shared._Z25run_single_step_embeddingiPvPiiS_mS_mS_mS_mS0_:
	.zero		50160


//--------------------- .nv.constant0._Z44run_think_like_an_edge_single_step_embeddingiiPvS_mPiS0_mS0_S0_S0_ --------------------------
	.section	.nv.constant0._Z44run_think_like_an_edge_single_step_embeddingiiPvS_mPiS0_mS0_S0_S0_,"a",@progbits
	.sectionflags	@""
	.align	4
.nv.constant0._Z44run_think_like_an_edge_single_step_embeddingiiPvS_mPiS0_mS0_S0_S0_:
	.zero		976


//--------------------- .nv.constant0._Z38run_think_hybrid_single_step_embeddingiiPvS_mPiS0_S0_ --------------------------
	.section	.nv.constant0._Z38run_think_hybrid_single_step_embeddingiiPvS_mPiS0_S0_,"a",@progbits
	.sectionflags	@""
	.align	4
.nv.constant0._Z38run_think_hybrid_single_step_embeddingiiPvS_mPiS0_S0_:
	.zero		952


//--------------------- .nv.constant0._Z25run_single_step_embeddingiPvPiiS_mS_mS_mS_mS0_ --------------------------
	.section	.nv.constant0._Z25run_single_step_embeddingiPvPiiS_mS_mS_mS_mS0_,"a",@progbits
	.sectionflags	@""
	.align	4
.nv.constant0._Z25run_single_step_embeddingiPvPiiS_mS_mS_mS_mS0_:
	.zero		1000


//--------------------- .nv.constant0._Z42get_max_lengths_for_embeddings_single_stepPvS_mS_iPyS_S_S_ --------------------------
	.section	.nv.constant0._Z42get_max_lengths_for_embeddings_single_stepPvS_mS_iPyS_S_S_,"a",@progbits
	.sectionflags	@""
	.align	4
.nv.constant0._Z42get_max_lengths_for_embeddings_single_stepPvS_mS_iPyS_S_S_:
	.zero		968


//--------------------- .nv.constant0._Z41get_max_lengths_for_embeddings_first_iterPvS_mS_iPyS_ --------------------------
	.section	.nv.constant0._Z41get_max_lengths_for_embeddings_first_iterPvS_mS_iPyS_,"a",@progbits
	.sectionflags	@""
	.align	4
.nv.constant0._Z41get_max_lengths_for_embeddings_first_iterPvS_mS_iPyS_:
	.zero		952


//--------------------- SYMBOLS --------------------------

	.type		.nv.reservedSmem.offset0,@object
	.size		.nv.reservedSmem.offset0,0x4
	.type		.nv.reservedSmem.cap,@object
	.size		.nv.reservedSmem.cap,0x4
	.type		vprintf,@function
	.type		__assertfail,@function
